	.target	sm_90a

	.elftype	@"ET_EXEC"


//--------------------- .note.nv.tkinfo           --------------------------
	.section	.note.nv.tkinfo,"",@"SHT_NOTE"
	.sectionflags	@"SHF_NOTE_NV_TKINFO"
	.tkinfo
        /*0018*/ 	.word	0x00000002
        /*0030*/ 	.string	""
        /*0030*/ 	.string	"ptxas"
        /*0030*/ 	.string	"Cuda compilation tools, release 13.0, V13.0.88"
        /*0030*/ 	.string	"Build cuda_13.0.r13.0/compiler.36424714_0"
        /*0030*/ 	.string	"-arch sm_90a -m 64 "



//--------------------- .note.nv.cuinfo           --------------------------
	.section	.note.nv.cuinfo,"",@"SHT_NOTE"
	.sectionflags	@"SHF_NOTE_NV_CUINFO"
        /*0018*/ 	.short	0x0002
        /*001a*/ 	.short	0x005a
        /*001c*/ 	.short	0x0082
	.zero		2


//--------------------- .nv.info                  --------------------------
	.section	.nv.info,"",@"SHT_CUDA_INFO"
	.align	4


	//----- nvinfo : EIATTR_REGCOUNT
	.align		4
        /*0000*/ 	.byte	0x04, 0x2f
        /*0002*/ 	.short	(.L_15 - .L_14)
	.align		4
.L_14:
        /*0004*/ 	.word	index@(_ZN7cutlass13device_kernelINS_4gemm6kernel13GemmUniversalIN4cute5tupleIJiiiiEEENS1_10collective13CollectiveMmaINS1_34MainloopSm90TmaGmmaWarpSpecializedILi14ENS5_IJNS4_1CILi1EEESB_SB_EEENS1_32KernelTmaWarpSpecializedPingpongEEENS5_IJNSA_ILi64EEESF_SF_EEENS_10bfloat16_tENS5_IJSB_llEEESH_NS5_IJlSB_lEEENS4_8TiledMMAINS4_8MMA_AtomIJNS4_4SM904GMMA27MMA_64x64x16_F32BF16BF16_SSILNSN_5MajorE1ELSP_0ELNSN_7ScaleInE1ELSQ_1EEEEEENS4_6LayoutISC_NS5_IJNSA_ILi0EEESU_SU_EEEEENS5_IJNS4_10UnderscoreESX_SX_EEEEENS4_13SM90_TMA_LOADENS4_14ComposedLayoutINS4_7SwizzleILi3ELi4ELi3EEENS4_18smem_ptr_flag_bitsILi16EEENST_INS5_IJSF_NSA_ILi8EEEEEENS5_IJSB_SF_EEEEEEEvNS4_8identityES10_NS11_IS13_S15_NST_INS5_IJS16_SF_EEENS5_IJSF_SB_EEEEEEEvS1B_EENS_8epilogue10collective6detail29Sm90TmaWarpSpecializedAdapterINS1I_15DefaultEpilogueISH_SJ_SJ_NS1H_6thread17LinearCombinationISH_Li1EffLNS1M_9ScaleType4KindE0ELNS_15FloatRoundStyleE2ESH_EENS1_15EpilogueDefaultEEEEEvvEEEEvNT_6ParamsE)
        /*0008*/ 	.word	0x000000a8


	//----- nvinfo : EIATTR_FRAME_SIZE
	.align		4
.L_15:
        /*000c*/ 	.byte	0x04, 0x11
        /*000e*/ 	.short	(.L_17 - .L_16)
	.align		4
.L_16:
        /*0010*/ 	.word	index@(_ZN7cutlass13device_kernelINS_4gemm6kernel13GemmUniversalIN4cute5tupleIJiiiiEEENS1_10collective13CollectiveMmaINS1_34MainloopSm90TmaGmmaWarpSpecializedILi14ENS5_IJNS4_1CILi1EEESB_SB_EEENS1_32KernelTmaWarpSpecializedPingpongEEENS5_IJNSA_ILi64EEESF_SF_EEENS_10bfloat16_tENS5_IJSB_llEEESH_NS5_IJlSB_lEEENS4_8TiledMMAINS4_8MMA_AtomIJNS4_4SM904GMMA27MMA_64x64x16_F32BF16BF16_SSILNSN_5MajorE1ELSP_0ELNSN_7ScaleInE1ELSQ_1EEEEEENS4_6LayoutISC_NS5_IJNSA_ILi0EEESU_SU_EEEEENS5_IJNS4_10UnderscoreESX_SX_EEEEENS4_13SM90_TMA_LOADENS4_14ComposedLayoutINS4_7SwizzleILi3ELi4ELi3EEENS4_18smem_ptr_flag_bitsILi16EEENST_INS5_IJSF_NSA_ILi8EEEEEENS5_IJSB_SF_EEEEEEEvNS4_8identityES10_NS11_IS13_S15_NST_INS5_IJS16_SF_EEENS5_IJSF_SB_EEEEEEEvS1B_EENS_8epilogue10collective6detail29Sm90TmaWarpSpecializedAdapterINS1I_15DefaultEpilogueISH_SJ_SJ_NS1H_6thread17LinearCombinationISH_Li1EffLNS1M_9ScaleType4KindE0ELNS_15FloatRoundStyleE2ESH_EENS1_15EpilogueDefaultEEEEEvvEEEEvNT_6ParamsE)
        /*0014*/ 	.word	0x00000008


	//----- nvinfo : EIATTR_MIN_STACK_SIZE
	.align		4
.L_17:
        /*0018*/ 	.byte	0x04, 0x12
        /*001a*/ 	.short	(.L_19 - .L_18)
	.align		4
.L_18:
        /*001c*/ 	.word	index@(_ZN7cutlass13device_kernelINS_4gemm6kernel13GemmUniversalIN4cute5tupleIJiiiiEEENS1_10collective13CollectiveMmaINS1_34MainloopSm90TmaGmmaWarpSpecializedILi14ENS5_IJNS4_1CILi1EEESB_SB_EEENS1_32KernelTmaWarpSpecializedPingpongEEENS5_IJNSA_ILi64EEESF_SF_EEENS_10bfloat16_tENS5_IJSB_llEEESH_NS5_IJlSB_lEEENS4_8TiledMMAINS4_8MMA_AtomIJNS4_4SM904GMMA27MMA_64x64x16_F32BF16BF16_SSILNSN_5MajorE1ELSP_0ELNSN_7ScaleInE1ELSQ_1EEEEEENS4_6LayoutISC_NS5_IJNSA_ILi0EEESU_SU_EEEEENS5_IJNS4_10UnderscoreESX_SX_EEEEENS4_13SM90_TMA_LOADENS4_14ComposedLayoutINS4_7SwizzleILi3ELi4ELi3EEENS4_18smem_ptr_flag_bitsILi16EEENST_INS5_IJSF_NSA_ILi8EEEEEENS5_IJSB_SF_EEEEEEEvNS4_8identityES10_NS11_IS13_S15_NST_INS5_IJS16_SF_EEENS5_IJSF_SB_EEEEEEEvS1B_EENS_8epilogue10collective6detail29Sm90TmaWarpSpecializedAdapterINS1I_15DefaultEpilogueISH_SJ_SJ_NS1H_6thread17LinearCombinationISH_Li1EffLNS1M_9ScaleType4KindE0ELNS_15FloatRoundStyleE2ESH_EENS1_15EpilogueDefaultEEEEEvvEEEEvNT_6ParamsE)
        /*0020*/ 	.word	0x00000008
.L_19:


//--------------------- .nv.compat                --------------------------
	.section	.nv.compat,"",@"SHT_CUDA_COMPAT_INFO"
	.align	4
        /*0000*/ 	.byte	0x02, 0x09, 0x01, 0x00, 0x02, 0x02, 0x04, 0x00, 0x02, 0x05, 0x05, 0x00, 0x03, 0x07, 0x01, 0x01
        /*0010*/ 	.byte	0x02, 0x03, 0x01, 0x00, 0x02, 0x06, 0x01, 0x00, 0x04, 0x0b, 0x08, 0x00, 0x00, 0x00, 0x00, 0x00
        /*0020*/ 	.byte	0x00, 0x00, 0x00, 0x00


//--------------------- .nv.info._ZN7cutlass13device_kernelINS_4gemm6kernel13GemmUniversalIN4cute5tupleIJiiiiEEENS1_10collective13CollectiveMmaINS1_34MainloopSm90TmaGmmaWarpSpecializedILi14ENS5_IJNS4_1CILi1EEESB_SB_EEENS1_32KernelTmaWarpSpecializedPingpongEEENS5_IJNSA_ILi64EEESF_SF_EEENS_10bfloat16_tENS5_IJSB_llEEESH_NS5_IJlSB_lEEENS4_8TiledMMAINS4_8MMA_AtomIJNS4_4SM904GMMA27MMA_64x64x16_F32BF16BF16_SSILNSN_5MajorE1ELSP_0ELNSN_7ScaleInE1ELSQ_1EEEEEENS4_6LayoutISC_NS5_IJNSA_ILi0EEESU_SU_EEEEENS5_IJNS4_10UnderscoreESX_SX_EEEEENS4_13SM90_TMA_LOADENS4_14ComposedLayoutINS4_7SwizzleILi3ELi4ELi3EEENS4_18smem_ptr_flag_bitsILi16EEENST_INS5_IJSF_NSA_ILi8EEEEEENS5_IJSB_SF_EEEEEEEvNS4_8identityES10_NS11_IS13_S15_NST_INS5_IJS16_SF_EEENS5_IJSF_SB_EEEEEEEvS1B_EENS_8epilogue10collective6detail29Sm90TmaWarpSpecializedAdapterINS1I_15DefaultEpilogueISH_SJ_SJ_NS1H_6thread17LinearCombinationISH_Li1EffLNS1M_9ScaleType4KindE0ELNS_15FloatRoundStyleE2ESH_EENS1_15EpilogueDefaultEEEEEvvEEEEvNT_6ParamsE --------------------------
	.section	.nv.info._ZN7cutlass13device_kernelINS_4gemm6kernel13GemmUniversalIN4cute5tupleIJiiiiEEENS1_10collective13CollectiveMmaINS1_34MainloopSm90TmaGmmaWarpSpecializedILi14ENS5_IJNS4_1CILi1EEESB_SB_EEENS1_32KernelTmaWarpSpecializedPingpongEEENS5_IJNSA_ILi64EEESF_SF_EEENS_10bfloat16_tENS5_IJSB_llEEESH_NS5_IJlSB_lEEENS4_8TiledMMAINS4_8MMA_AtomIJNS4_4SM904GMMA27MMA_64x64x16_F32BF16BF16_SSILNSN_5MajorE1ELSP_0ELNSN_7ScaleInE1ELSQ_1EEEEEENS4_6LayoutISC_NS5_IJNSA_ILi0EEESU_SU_EEEEENS5_IJNS4_10UnderscoreESX_SX_EEEEENS4_13SM90_TMA_LOADENS4_14ComposedLayoutINS4_7SwizzleILi3ELi4ELi3EEENS4_18smem_ptr_flag_bitsILi16EEENST_INS5_IJSF_NSA_ILi8EEEEEENS5_IJSB_SF_EEEEEEEvNS4_8identityES10_NS11_IS13_S15_NST_INS5_IJS16_SF_EEENS5_IJSF_SB_EEEEEEEvS1B_EENS_8epilogue10collective6detail29Sm90TmaWarpSpecializedAdapterINS1I_15DefaultEpilogueISH_SJ_SJ_NS1H_6thread17LinearCombinationISH_Li1EffLNS1M_9ScaleType4KindE0ELNS_15FloatRoundStyleE2ESH_EENS1_15EpilogueDefaultEEEEEvvEEEEvNT_6ParamsE,"",@"SHT_CUDA_INFO"
	.sectionflags	@""
	.align	4


	//----- nvinfo : EIATTR_CUDA_API_VERSION
	.align		4
        /*0000*/ 	.byte	0x04, 0x37
        /*0002*/ 	.short	(.L_21 - .L_20)
.L_20:
        /*0004*/ 	.word	0x00000082


	//----- nvinfo : EIATTR_KPARAM_INFO
	.align		4
.L_21:
        /*0008*/ 	.byte	0x04, 0x17
        /*000a*/ 	.short	(.L_23 - .L_22)
.L_22:
        /*000c*/ 	.word	0x00000000
        /*0010*/ 	.short	0x0000
        /*0012*/ 	.short	0x0070
        /*0014*/ 	.byte	0x00, 0xf0, 0x01, 0x10


	//----- nvinfo : EIATTR_SPARSE_MMA_MASK
	.align		4
.L_23:
        /*0018*/ 	.byte	0x03, 0x50
        /*001a*/ 	.short	0x0000


	//----- nvinfo : EIATTR_MAXREG_COUNT
	.align		4
        /*001c*/ 	.byte	0x03, 0x1b
        /*001e*/ 	.short	0x00a8


	//----- nvinfo : EIATTR_NUM_BARRIERS
	.align		4
        /*0020*/ 	.byte	0x02, 0x4c
        /*0022*/ 	.byte	0x01
	.zero		1


	//----- nvinfo : EIATTR_EXTERNS
	.align		4
        /*0024*/ 	.byte	0x04, 0x0f
        /*0026*/ 	.short	(.L_25 - .L_24)


	//   ....[0]....
	.align		4
.L_24:
        /*0028*/ 	.word	index@(__assertfail)


	//----- nvinfo : EIATTR_ANNOTATIONS
	.align		4
.L_25:
        /*002c*/ 	.byte	0x04, 0x55
        /*002e*/ 	.short	(.L_27 - .L_26)


	//   ....[0]....
.L_26:
        /*0030*/ 	.word	0x00000001
        /*0034*/ 	.byte	0x40, 0x0c, 0x00, 0x00, 0x01, 0x00, 0x00, 0x00, 0x80, 0x44, 0x00, 0x00, 0x01, 0x00, 0x00, 0x00
        /*0044*/ 	.byte	0x70, 0x50, 0x00, 0x00


	//----- nvinfo : EIATTR_MERCURY_ISA_VERSION
	.align		4
.L_27:
        /*0048*/ 	.byte	0x03, 0x5f
        /*004a*/ 	.short	0x0101


	//----- nvinfo : EIATTR_INT_WARP_WIDE_INSTR_OFFSETS
	.align		4
        /*004c*/ 	.byte	0x04, 0x31
        /*004e*/ 	.short	(.L_29 - .L_28)


	//   ....[0]....
.L_28:
        /*0050*/ 	.word	0x00000550


	//   ....[1]....
        /*0054*/ 	.word	0x00000570


	//   ....[2]....
        /*0058*/ 	.word	0x000005f0


	//   ....[3]....
        /*005c*/ 	.word	0x00000600


	//   ....[4]....
        /*0060*/ 	.word	0x00000610


	//   ....[5]....
        /*0064*/ 	.word	0x00000630


	//   ....[6]....
        /*0068*/ 	.word	0x000006c0


	//   ....[7]....
        /*006c*/ 	.word	0x000006e0


	//----- nvinfo : EIATTR_COOP_GROUP_MASK_REGIDS
	.align		4
.L_29:
        /*0070*/ 	.byte	0x04, 0x29
        /*0072*/ 	.short	(.L_31 - .L_30)


	//   ....[0]....
.L_30:
        /*0074*/ 	.word	0xffffffff


	//   ....[1]....
        /*0078*/ 	.word	0xffffffff


	//   ....[2]....
        /*007c*/ 	.word	0xffffffff


	//   ....[3]....
        /*0080*/ 	.word	0xffffffff


	//   ....[4]....
        /*0084*/ 	.word	0xffffffff


	//   ....[5]....
        /*0088*/ 	.word	0xffffffff


	//----- nvinfo : EIATTR_COOP_GROUP_INSTR_OFFSETS
	.align		4
.L_31:
        /*008c*/ 	.byte	0x04, 0x28
        /*008e*/ 	.short	(.L_33 - .L_32)


	//   ....[0]....
.L_32:
        /*0090*/ 	.word	0x00000070


	//   ....[1]....
        /*0094*/ 	.word	0x00000080


	//   ....[2]....
        /*0098*/ 	.word	0x00000140


	//   ....[3]....
        /*009c*/ 	.word	0x00000440


	//   ....[4]....
        /*00a0*/ 	.word	0x00000480


	//   ....[5]....
        /*00a4*/ 	.word	0x000004d0


	//----- nvinfo : EIATTR_REG_RECONFIG
	.align		4
.L_33:
        /*00a8*/ 	.byte	0x01, 0x54
	.zero		2


	//----- nvinfo : EIATTR_SYSCALL_OFFSETS
	.align		4
        /*00ac*/ 	.byte	0x04, 0x46
        /*00ae*/ 	.short	(.L_35 - .L_34)


	//   ....[0]....
.L_34:
        /*00b0*/ 	.word	0x00001770


	//----- nvinfo : EIATTR_MBARRIER_INSTR_OFFSETS
	.align		4
.L_35:
        /*00b4*/ 	.byte	0x04, 0x39
        /*00b6*/ 	.short	(.L_37 - .L_36)


	//   ....[0]....
.L_36:
        /*00b8*/ 	.word	0x00000260
        /*00bc*/ 	.word	0x000000ff
        /*00c0*/ 	.word	0x00000000
        /*00c4*/ 	.short	0x0100
        /*00c6*/ 	.byte	0x08
	.zero		1


	//   ....[1]....
        /*00c8*/ 	.word	0x00000270
        /*00cc*/ 	.word	0x000000ff
        /*00d0*/ 	.word	0x00000070
        /*00d4*/ 	.short	0x0100
        /*00d6*/ 	.byte	0x08
	.zero		1


	//   ....[2]....
        /*00d8*/ 	.word	0x00000280
        /*00dc*/ 	.word	0x000000ff
        /*00e0*/ 	.word	0x00000008
        /*00e4*/ 	.short	0x0100
        /*00e6*/ 	.byte	0x08
	.zero		1


	//   ....[3]....
        /*00e8*/ 	.word	0x00000290
        /*00ec*/ 	.word	0x000000ff
        /*00f0*/ 	.word	0x00000078
        /*00f4*/ 	.short	0x0100
        /*00f6*/ 	.byte	0x08
	.zero		1


	//   ....[4]....
        /*00f8*/ 	.word	0x000002a0
        /*00fc*/ 	.word	0x000000ff
        /*0100*/ 	.word	0x00000010
        /*0104*/ 	.short	0x0100
        /*0106*/ 	.byte	0x08
	.zero		1


	//   ....[5]....
        /*0108*/ 	.word	0x000002b0
        /*010c*/ 	.word	0x000000ff
        /*0110*/ 	.word	0x00000080
        /*0114*/ 	.short	0x0100
        /*0116*/ 	.byte	0x08
	.zero		1


	//   ....[6]....
        /*0118*/ 	.word	0x000002c0
        /*011c*/ 	.word	0x000000ff
        /*0120*/ 	.word	0x00000018
        /*0124*/ 	.short	0x0100
        /*0126*/ 	.byte	0x08
	.zero		1


	//   ....[7]....
        /*0128*/ 	.word	0x000002d0
        /*012c*/ 	.word	0x000000ff
        /*0130*/ 	.word	0x00000088
        /*0134*/ 	.short	0x0100
        /*0136*/ 	.byte	0x08
	.zero		1


	//   ....[8]....
        /*0138*/ 	.word	0x000002e0
        /*013c*/ 	.word	0x000000ff
        /*0140*/ 	.word	0x00000020
        /*0144*/ 	.short	0x0100
        /*0146*/ 	.byte	0x08
	.zero		1


	//   ....[9]....
        /*0148*/ 	.word	0x000002f0
        /*014c*/ 	.word	0x000000ff
        /*0150*/ 	.word	0x00000090
        /*0154*/ 	.short	0x0100
        /*0156*/ 	.byte	0x08
	.zero		1


	//   ....[10]....
        /*0158*/ 	.word	0x00000300
        /*015c*/ 	.word	0x000000ff
        /*0160*/ 	.word	0x00000028
        /*0164*/ 	.short	0x0100
        /*0166*/ 	.byte	0x08
	.zero		1


	//   ....[11]....
        /*0168*/ 	.word	0x00000310
        /*016c*/ 	.word	0x000000ff
        /*0170*/ 	.word	0x00000098
        /*0174*/ 	.short	0x0100
        /*0176*/ 	.byte	0x08
	.zero		1


	//   ....[12]....
        /*0178*/ 	.word	0x00000320
        /*017c*/ 	.word	0x000000ff
        /*0180*/ 	.word	0x00000030
        /*0184*/ 	.short	0x0100
        /*0186*/ 	.byte	0x08
	.zero		1


	//   ....[13]....
        /*0188*/ 	.word	0x00000330
        /*018c*/ 	.word	0x000000ff
        /*0190*/ 	.word	0x000000a0
        /*0194*/ 	.short	0x0100
        /*0196*/ 	.byte	0x08
	.zero		1


	//   ....[14]....
        /*0198*/ 	.word	0x00000340
        /*019c*/ 	.word	0x000000ff
        /*01a0*/ 	.word	0x00000038
        /*01a4*/ 	.short	0x0100
        /*01a6*/ 	.byte	0x08
	.zero		1


	//   ....[15]....
        /*01a8*/ 	.word	0x00000350
        /*01ac*/ 	.word	0x000000ff
        /*01b0*/ 	.word	0x000000a8
        /*01b4*/ 	.short	0x0100
        /*01b6*/ 	.byte	0x08
	.zero		1


	//   ....[16]....
        /*01b8*/ 	.word	0x00000360
        /*01bc*/ 	.word	0x000000ff
        /*01c0*/ 	.word	0x00000040
        /*01c4*/ 	.short	0x0100
        /*01c6*/ 	.byte	0x08
	.zero		1


	//   ....[17]....
        /*01c8*/ 	.word	0x00000370
        /*01cc*/ 	.word	0x000000ff
        /*01d0*/ 	.word	0x000000b0
        /*01d4*/ 	.short	0x0100
        /*01d6*/ 	.byte	0x08
	.zero		1


	//   ....[18]....
        /*01d8*/ 	.word	0x00000380
        /*01dc*/ 	.word	0x000000ff
        /*01e0*/ 	.word	0x00000048
        /*01e4*/ 	.short	0x0100
        /*01e6*/ 	.byte	0x08
	.zero		1


	//   ....[19]....
        /*01e8*/ 	.word	0x00000390
        /*01ec*/ 	.word	0x000000ff
        /*01f0*/ 	.word	0x000000b8
        /*01f4*/ 	.short	0x0100
        /*01f6*/ 	.byte	0x08
	.zero		1


	//   ....[20]....
        /*01f8*/ 	.word	0x000003a0
        /*01fc*/ 	.word	0x000000ff
        /*0200*/ 	.word	0x00000050
        /*0204*/ 	.short	0x0100
        /*0206*/ 	.byte	0x08
	.zero		1


	//   ....[21]....
        /*0208*/ 	.word	0x000003b0
        /*020c*/ 	.word	0x000000ff
        /*0210*/ 	.word	0x000000c0
        /*0214*/ 	.short	0x0100
        /*0216*/ 	.byte	0x08
	.zero		1


	//   ....[22]....
        /*0218*/ 	.word	0x000003c0
        /*021c*/ 	.word	0x000000ff
        /*0220*/ 	.word	0x00000058
        /*0224*/ 	.short	0x0100
        /*0226*/ 	.byte	0x08
	.zero		1


	//   ....[23]....
        /*0228*/ 	.word	0x000003d0
        /*022c*/ 	.word	0x000000ff
        /*0230*/ 	.word	0x000000c8
        /*0234*/ 	.short	0x0100
        /*0236*/ 	.byte	0x08
	.zero		1


	//   ....[24]....
        /*0238*/ 	.word	0x000003e0
        /*023c*/ 	.word	0x000000ff
        /*0240*/ 	.word	0x00000060
        /*0244*/ 	.short	0x0100
        /*0246*/ 	.byte	0x08
	.zero		1


	//   ....[25]....
        /*0248*/ 	.word	0x000003f0
        /*024c*/ 	.word	0x000000ff
        /*0250*/ 	.word	0x000000d0
        /*0254*/ 	.short	0x0100
        /*0256*/ 	.byte	0x08
	.zero		1


	//   ....[26]....
        /*0258*/ 	.word	0x00000400
        /*025c*/ 	.word	0x000000ff
        /*0260*/ 	.word	0x00000068
        /*0264*/ 	.short	0x0100
        /*0266*/ 	.byte	0x08
	.zero		1


	//   ....[27]....
        /*0268*/ 	.word	0x00000410
        /*026c*/ 	.word	0x000000ff
        /*0270*/ 	.word	0x000000d8
        /*0274*/ 	.short	0x0100
        /*0276*/ 	.byte	0x08
	.zero		1


	//   ....[28]....
        /*0278*/ 	.word	0x00000720
        /*027c*/ 	.word	0x000000ff
        /*0280*/ 	.word	0x00000110
        /*0284*/ 	.short	0x0100
        /*0286*/ 	.byte	0x08
	.zero		1


	//   ....[29]....
        /*0288*/ 	.word	0x00000790
        /*028c*/ 	.word	0x000000ff
        /*0290*/ 	.word	0x00000118
        /*0294*/ 	.short	0x0100
        /*0296*/ 	.byte	0x08
	.zero		1


	//   ....[30]....
        /*0298*/ 	.word	0x000007b0
        /*029c*/ 	.word	0x000000ff
        /*02a0*/ 	.word	0x000000f0
        /*02a4*/ 	.short	0x0100
        /*02a6*/ 	.byte	0x09
	.zero		1


	//   ....[31]....
        /*02a8*/ 	.word	0x000007c0
        /*02ac*/ 	.word	0x000000ff
        /*02b0*/ 	.word	0x000000f8
        /*02b4*/ 	.short	0x0100
        /*02b6*/ 	.byte	0x09
	.zero		1


	//   ....[32]....
        /*02b8*/ 	.word	0x000007d0
        /*02bc*/ 	.word	0x000000ff
        /*02c0*/ 	.word	0x00000100
        /*02c4*/ 	.short	0x0100
        /*02c6*/ 	.byte	0x09
	.zero		1


	//   ....[33]....
        /*02c8*/ 	.word	0x000007e0
        /*02cc*/ 	.word	0x000000ff
        /*02d0*/ 	.word	0x00000108
        /*02d4*/ 	.short	0x0100
        /*02d6*/ 	.byte	0x09
	.zero		1


	//   ....[34]....
        /*02d8*/ 	.word	0x00001650
        /*02dc*/ 	.word	0x0000003d
        /*02e0*/ 	.word	0x00000000
        /*02e4*/ 	.short	0x010a
        /*02e6*/ 	.byte	0x2a
	.zero		1


	//   ....[35]....
        /*02e8*/ 	.word	0x000017f0
        /*02ec*/ 	.word	0x00000003
        /*02f0*/ 	.word	0x00000000
        /*02f4*/ 	.short	0x010a
        /*02f6*/ 	.byte	0x3f
	.zero		1


	//   ....[36]....
        /*02f8*/ 	.word	0x00001830
        /*02fc*/ 	.word	0x00000003
        /*0300*/ 	.word	0x00000000
        /*0304*/ 	.short	0x010a
        /*0306*/ 	.byte	0x3f
	.zero		1


	//   ....[37]....
        /*0308*/ 	.word	0x00001b30
        /*030c*/ 	.word	0x000000ff
        /*0310*/ 	.word	0x00000000
        /*0314*/ 	.short	0x010a
        /*0316*/ 	.byte	0x04
	.zero		1


	//   ....[38]....
        /*0318*/ 	.word	0x00001b70
        /*031c*/ 	.word	0x000000ff
        /*0320*/ 	.word	0x00000000
        /*0324*/ 	.short	0x010a
        /*0326*/ 	.byte	0x04
	.zero		1


	//   ....[39]....
        /*0328*/ 	.word	0x00001dd0
        /*032c*/ 	.word	0x000000ff
        /*0330*/ 	.word	0x00000000
        /*0334*/ 	.short	0x0101
        /*0336*/ 	.byte	0x04
	.zero		1


	//   ....[40]....
        /*0338*/ 	.word	0x00001ec0
        /*033c*/ 	.word	0x0000003e
        /*0340*/ 	.word	0x00000000
        /*0344*/ 	.short	0x0101
        /*0346*/ 	.byte	0x2f
	.zero		1


	//   ....[41]....
        /*0348*/ 	.word	0x00001fa0
        /*034c*/ 	.word	0x000000ff
        /*0350*/ 	.word	0x00000000
        /*0354*/ 	.short	0x0101
        /*0356*/ 	.byte	0x06
	.zero		1


	//   ....[42]....
        /*0358*/ 	.word	0x00002050
        /*035c*/ 	.word	0x0000003d
        /*0360*/ 	.word	0x00000010
        /*0364*/ 	.short	0x010a
        /*0366*/ 	.byte	0x2a
	.zero		1


	//   ....[43]....
        /*0368*/ 	.word	0x000044a0
        /*036c*/ 	.word	0x00000040
        /*0370*/ 	.word	0x00000000
        /*0374*/ 	.short	0x0101
        /*0376*/ 	.byte	0x2f
	.zero		1


	//   ....[44]....
        /*0378*/ 	.word	0x00004e00
        /*037c*/ 	.word	0x0000000a
        /*0380*/ 	.word	0x00000070
        /*0384*/ 	.short	0x010a
        /*0386*/ 	.byte	0x3f
	.zero		1


	//   ....[45]....
        /*0388*/ 	.word	0x00005180
        /*038c*/ 	.word	0x00000008
        /*0390*/ 	.word	0x00000118
        /*0394*/ 	.short	0x0101
        /*0396*/ 	.byte	0x3f
	.zero		1


	//   ....[46]....
        /*0398*/ 	.word	0x00005910
        /*039c*/ 	.word	0x00000009
        /*03a0*/ 	.word	0x00000000
        /*03a4*/ 	.short	0x010a
        /*03a6*/ 	.byte	0x3f
	.zero		1


	//   ....[47]....
        /*03a8*/ 	.word	0x00005990
        /*03ac*/ 	.word	0x00000008
        /*03b0*/ 	.word	0x00000000
        /*03b4*/ 	.short	0x010a
        /*03b6*/ 	.byte	0x3f
	.zero		1


	//   ....[48]....
        /*03b8*/ 	.word	0x00005a20
        /*03bc*/ 	.word	0x00000009
        /*03c0*/ 	.word	0x00000000
        /*03c4*/ 	.short	0x010a
        /*03c6*/ 	.byte	0x3f
	.zero		1


	//   ....[49]....
        /*03c8*/ 	.word	0x00005ab0
        /*03cc*/ 	.word	0x00000008
        /*03d0*/ 	.word	0x00000000
        /*03d4*/ 	.short	0x010a
        /*03d6*/ 	.byte	0x3f
	.zero		1


	//   ....[50]....
        /*03d8*/ 	.word	0x00005b40
        /*03dc*/ 	.word	0x00000009
        /*03e0*/ 	.word	0x00000000
        /*03e4*/ 	.short	0x010a
        /*03e6*/ 	.byte	0x3f
	.zero		1


	//   ....[51]....
        /*03e8*/ 	.word	0x00005bd0
        /*03ec*/ 	.word	0x00000008
        /*03f0*/ 	.word	0x00000000
        /*03f4*/ 	.short	0x010a
        /*03f6*/ 	.byte	0x3f
	.zero		1


	//   ....[52]....
        /*03f8*/ 	.word	0x00005c60
        /*03fc*/ 	.word	0x00000009
        /*0400*/ 	.word	0x00000000
        /*0404*/ 	.short	0x010a
        /*0406*/ 	.byte	0x3f
	.zero		1


	//   ....[53]....
        /*0408*/ 	.word	0x00005cf0
        /*040c*/ 	.word	0x00000008
        /*0410*/ 	.word	0x00000000
        /*0414*/ 	.short	0x010a
        /*0416*/ 	.byte	0x3f
	.zero		1


	//   ....[54]....
        /*0418*/ 	.word	0x00005d80
        /*041c*/ 	.word	0x00000009
        /*0420*/ 	.word	0x00000000
        /*0424*/ 	.short	0x010a
        /*0426*/ 	.byte	0x3f
	.zero		1


	//   ....[55]....
        /*0428*/ 	.word	0x00005e10
        /*042c*/ 	.word	0x00000008
        /*0430*/ 	.word	0x00000000
        /*0434*/ 	.short	0x010a
        /*0436*/ 	.byte	0x3f
	.zero		1


	//   ....[56]....
        /*0438*/ 	.word	0x00005ea0
        /*043c*/ 	.word	0x00000009
        /*0440*/ 	.word	0x00000000
        /*0444*/ 	.short	0x010a
        /*0446*/ 	.byte	0x3f
	.zero		1


	//   ....[57]....
        /*0448*/ 	.word	0x00005f30
        /*044c*/ 	.word	0x00000008
        /*0450*/ 	.word	0x00000000
        /*0454*/ 	.short	0x010a
        /*0456*/ 	.byte	0x3f
	.zero		1


	//   ....[58]....
        /*0458*/ 	.word	0x00005fc0
        /*045c*/ 	.word	0x0000000b
        /*0460*/ 	.word	0x00000000
        /*0464*/ 	.short	0x010a
        /*0466*/ 	.byte	0x3f
	.zero		1


	//   ....[59]....
        /*0468*/ 	.word	0x00006050
        /*046c*/ 	.word	0x00000003
        /*0470*/ 	.word	0x00000000
        /*0474*/ 	.short	0x010a
        /*0476*/ 	.byte	0x3f
	.zero		1


	//   ....[60]....
        /*0478*/ 	.word	0x000060b0
        /*047c*/ 	.word	0x0000003f
        /*0480*/ 	.word	0x00000000
        /*0484*/ 	.short	0x010a
        /*0486*/ 	.byte	0x3f
	.zero		1


	//   ....[61]....
        /*0488*/ 	.word	0x00006100
        /*048c*/ 	.word	0x00000003
        /*0490*/ 	.word	0x00000000
        /*0494*/ 	.short	0x010a
        /*0496*/ 	.byte	0x3f
	.zero		1


	//   ....[62]....
        /*0498*/ 	.word	0x00006160
        /*049c*/ 	.word	0x00000004
        /*04a0*/ 	.word	0x00000000
        /*04a4*/ 	.short	0x010a
        /*04a6*/ 	.byte	0x3f
	.zero		1


	//   ....[63]....
        /*04a8*/ 	.word	0x000061b0
        /*04ac*/ 	.word	0x0000003f
        /*04b0*/ 	.word	0x00000010
        /*04b4*/ 	.short	0x010a
        /*04b6*/ 	.byte	0x3f
	.zero		1


	//   ....[64]....
        /*04b8*/ 	.word	0x00006280
        /*04bc*/ 	.word	0x0000000a
        /*04c0*/ 	.word	0x00000070
        /*04c4*/ 	.short	0x010a
        /*04c6*/ 	.byte	0x3f
	.zero		1


	//   ....[65]....
        /*04c8*/ 	.word	0x00006350
        /*04cc*/ 	.word	0x00000009
        /*04d0*/ 	.word	0x00000000
        /*04d4*/ 	.short	0x010a
        /*04d6*/ 	.byte	0x3f
	.zero		1


	//   ....[66]....
        /*04d8*/ 	.word	0x000063a0
        /*04dc*/ 	.word	0x00000008
        /*04e0*/ 	.word	0x00000000
        /*04e4*/ 	.short	0x010a
        /*04e6*/ 	.byte	0x3f
	.zero		1


	//   ....[67]....
        /*04e8*/ 	.word	0x000063f0
        /*04ec*/ 	.word	0x00000009
        /*04f0*/ 	.word	0x00000000
        /*04f4*/ 	.short	0x010a
        /*04f6*/ 	.byte	0x3f
	.zero		1


	//   ....[68]....
        /*04f8*/ 	.word	0x00006440
        /*04fc*/ 	.word	0x00000008
        /*0500*/ 	.word	0x00000000
        /*0504*/ 	.short	0x010a
        /*0506*/ 	.byte	0x3f
	.zero		1


	//   ....[69]....
        /*0508*/ 	.word	0x00006490
        /*050c*/ 	.word	0x00000009
        /*0510*/ 	.word	0x00000000
        /*0514*/ 	.short	0x010a
        /*0516*/ 	.byte	0x3f
	.zero		1


	//   ....[70]....
        /*0518*/ 	.word	0x000064e0
        /*051c*/ 	.word	0x00000008
        /*0520*/ 	.word	0x00000000
        /*0524*/ 	.short	0x010a
        /*0526*/ 	.byte	0x3f
	.zero		1


	//   ....[71]....
        /*0528*/ 	.word	0x00006530
        /*052c*/ 	.word	0x00000009
        /*0530*/ 	.word	0x00000000
        /*0534*/ 	.short	0x010a
        /*0536*/ 	.byte	0x3f
	.zero		1


	//   ....[72]....
        /*0538*/ 	.word	0x00006580
        /*053c*/ 	.word	0x00000008
        /*0540*/ 	.word	0x00000000
        /*0544*/ 	.short	0x010a
        /*0546*/ 	.byte	0x3f
	.zero		1


	//   ....[73]....
        /*0548*/ 	.word	0x000065d0
        /*054c*/ 	.word	0x00000009
        /*0550*/ 	.word	0x00000000
        /*0554*/ 	.short	0x010a
        /*0556*/ 	.byte	0x3f
	.zero		1


	//   ....[74]....
        /*0558*/ 	.word	0x00006620
        /*055c*/ 	.word	0x00000008
        /*0560*/ 	.word	0x00000000
        /*0564*/ 	.short	0x010a
        /*0566*/ 	.byte	0x3f
	.zero		1


	//   ....[75]....
        /*0568*/ 	.word	0x00006670
        /*056c*/ 	.word	0x00000009
        /*0570*/ 	.word	0x00000000
        /*0574*/ 	.short	0x010a
        /*0576*/ 	.byte	0x3f
	.zero		1


	//   ....[76]....
        /*0578*/ 	.word	0x000066c0
        /*057c*/ 	.word	0x00000008
        /*0580*/ 	.word	0x00000000
        /*0584*/ 	.short	0x010a
        /*0586*/ 	.byte	0x3f
	.zero		1


	//   ....[77]....
        /*0588*/ 	.word	0x00006710
        /*058c*/ 	.word	0x0000000b
        /*0590*/ 	.word	0x00000000
        /*0594*/ 	.short	0x010a
        /*0596*/ 	.byte	0x3f
	.zero		1


	//----- nvinfo : EIATTR_NUM_MBARRIERS
	.align		4
.L_37:
        /*0598*/ 	.byte	0x03, 0x38
        /*059a*/ 	.short	0x0022


	//----- nvinfo : EIATTR_EXIT_INSTR_OFFSETS
	.align		4
        /*059c*/ 	.byte	0x04, 0x1c
        /*059e*/ 	.short	(.L_39 - .L_38)


	//   ....[0]....
.L_38:
        /*05a0*/ 	.word	0x00001300


	//   ....[1]....
        /*05a4*/ 	.word	0x00001360


	//   ....[2]....
        /*05a8*/ 	.word	0x00004b30


	//   ....[3]....
        /*05ac*/ 	.word	0x00004b60


	//   ....[4]....
        /*05b0*/ 	.word	0x000060a0


	//----- nvinfo : EIATTR_MAX_THREADS
	.align		4
.L_39:
        /*05b4*/ 	.byte	0x04, 0x05
        /*05b6*/ 	.short	(.L_41 - .L_40)
.L_40:
        /*05b8*/ 	.word	0x00000180
        /*05bc*/ 	.word	0x00000001
        /*05c0*/ 	.word	0x00000001


	//----- nvinfo : EIATTR_CRS_STACK_SIZE
	.align		4
.L_41:
        /*05c4*/ 	.byte	0x04, 0x1e
        /*05c6*/ 	.short	(.L_43 - .L_42)
.L_42:
        /*05c8*/ 	.word	0x00000000


	//----- nvinfo : EIATTR_CBANK_PARAM_SIZE
	.align		4
.L_43:
        /*05cc*/ 	.byte	0x03, 0x19
        /*05ce*/ 	.short	0x0470


	//----- nvinfo : EIATTR_PARAM_CBANK
	.align		4
        /*05d0*/ 	.byte	0x04, 0x0a
        /*05d2*/ 	.short	(.L_45 - .L_44)
	.align		4
.L_44:
        /*05d4*/ 	.word	index@(.nv.constant0._ZN7cutlass13device_kernelINS_4gemm6kernel13GemmUniversalIN4cute5tupleIJiiiiEEENS1_10collective13CollectiveMmaINS1_34MainloopSm90TmaGmmaWarpSpecializedILi14ENS5_IJNS4_1CILi1EEESB_SB_EEENS1_32KernelTmaWarpSpecializedPingpongEEENS5_IJNSA_ILi64EEESF_SF_EEENS_10bfloat16_tENS5_IJSB_llEEESH_NS5_IJlSB_lEEENS4_8TiledMMAINS4_8MMA_AtomIJNS4_4SM904GMMA27MMA_64x64x16_F32BF16BF16_SSILNSN_5MajorE1ELSP_0ELNSN_7ScaleInE1ELSQ_1EEEEEENS4_6LayoutISC_NS5_IJNSA_ILi0EEESU_SU_EEEEENS5_IJNS4_10UnderscoreESX_SX_EEEEENS4_13SM90_TMA_LOADENS4_14ComposedLayoutINS4_7SwizzleILi3ELi4ELi3EEENS4_18smem_ptr_flag_bitsILi16EEENST_INS5_IJSF_NSA_ILi8EEEEEENS5_IJSB_SF_EEEEEEEvNS4_8identityES10_NS11_IS13_S15_NST_INS5_IJS16_SF_EEENS5_IJSF_SB_EEEEEEEvS1B_EENS_8epilogue10collective6detail29Sm90TmaWarpSpecializedAdapterINS1I_15DefaultEpilogueISH_SJ_SJ_NS1H_6thread17LinearCombinationISH_Li1EffLNS1M_9ScaleType4KindE0ELNS_15FloatRoundStyleE2ESH_EENS1_15EpilogueDefaultEEEEEvvEEEEvNT_6ParamsE)
        /*05d8*/ 	.short	0x0210
        /*05da*/ 	.short	0x0470


	//----- nvinfo : EIATTR_SW_WAR
	.align		4
.L_45:
        /*05dc*/ 	.byte	0x04, 0x36
        /*05de*/ 	.short	(.L_47 - .L_46)
.L_46:
        /*05e0*/ 	.word	0x00000008
.L_47:


//--------------------- .nv.callgraph             --------------------------
	.section	.nv.callgraph,"",@"SHT_CUDA_CALLGRAPH"
	.align	4
	.sectionentsize	8
	.align		4
        /*0000*/ 	.word	0x00000000
	.align		4
        /*0004*/ 	.word	0xffffffff
	.align		4
        /*0008*/ 	.word	index@(_ZN7cutlass13device_kernelINS_4gemm6kernel13GemmUniversalIN4cute5tupleIJiiiiEEENS1_10collective13CollectiveMmaINS1_34MainloopSm90TmaGmmaWarpSpecializedILi14ENS5_IJNS4_1CILi1EEESB_SB_EEENS1_32KernelTmaWarpSpecializedPingpongEEENS5_IJNSA_ILi64EEESF_SF_EEENS_10bfloat16_tENS5_IJSB_llEEESH_NS5_IJlSB_lEEENS4_8TiledMMAINS4_8MMA_AtomIJNS4_4SM904GMMA27MMA_64x64x16_F32BF16BF16_SSILNSN_5MajorE1ELSP_0ELNSN_7ScaleInE1ELSQ_1EEEEEENS4_6LayoutISC_NS5_IJNSA_ILi0EEESU_SU_EEEEENS5_IJNS4_10UnderscoreESX_SX_EEEEENS4_13SM90_TMA_LOADENS4_14ComposedLayoutINS4_7SwizzleILi3ELi4ELi3EEENS4_18smem_ptr_flag_bitsILi16EEENST_INS5_IJSF_NSA_ILi8EEEEEENS5_IJSB_SF_EEEEEEEvNS4_8identityES10_NS11_IS13_S15_NST_INS5_IJS16_SF_EEENS5_IJSF_SB_EEEEEEEvS1B_EENS_8epilogue10collective6detail29Sm90TmaWarpSpecializedAdapterINS1I_15DefaultEpilogueISH_SJ_SJ_NS1H_6thread17LinearCombinationISH_Li1EffLNS1M_9ScaleType4KindE0ELNS_15FloatRoundStyleE2ESH_EENS1_15EpilogueDefaultEEEEEvvEEEEvNT_6ParamsE)
	.align		4
        /*000c*/ 	.word	index@(__assertfail)
	.align		4
        /*0010*/ 	.word	0x00000000
	.align		4
        /*0014*/ 	.word	0xfffffffe
	.align		4
        /*0018*/ 	.word	0x00000000
	.align		4
        /*001c*/ 	.word	0xfffffffd
	.align		4
        /*0020*/ 	.word	0x00000000
	.align		4
        /*0024*/ 	.word	0xfffffffc


//--------------------- .nv.constant4             --------------------------
	.section	.nv.constant4,"a",@progbits
	.align	8
	.align		8
.nv.constant4:
        /*0000*/ 	.dword	__assertfail
	.align		8
        /*0008*/ 	.dword	__unnamed_1
	.align		8
        /*0010*/ 	.dword	_ZN40_INTERNAL_e7ae9cb3_4_k_cu_5109803f_166784cuda3std3__45__cpo5beginE
	.align		8
        /*0018*/ 	.dword	_ZN40_INTERNAL_e7ae9cb3_4_k_cu_5109803f_166784cuda3std3__45__cpo3endE
	.align		8
        /*0020*/ 	.dword	_ZN40_INTERNAL_e7ae9cb3_4_k_cu_5109803f_166784cuda3std3__45__cpo6cbeginE
	.align		8
        /*0028*/ 	.dword	_ZN40_INTERNAL_e7ae9cb3_4_k_cu_5109803f_166784cuda3std3__45__cpo4cendE
	.align		8
        /*0030*/ 	.dword	_ZN40_INTERNAL_e7ae9cb3_4_k_cu_5109803f_166784cuda3std3__442_GLOBAL__N__e7ae9cb3_4_k_cu_5109803f_166786ignoreE
	.align		8
        /*0038*/ 	.dword	_ZN40_INTERNAL_e7ae9cb3_4_k_cu_5109803f_166784cuda3std3__419piecewise_constructE
	.align		8
        /*0040*/ 	.dword	_ZN40_INTERNAL_e7ae9cb3_4_k_cu_5109803f_166784cuda3std3__48in_placeE
	.align		8
        /*0048*/ 	.dword	_ZN40_INTERNAL_e7ae9cb3_4_k_cu_5109803f_166784cuda3std6ranges3__45__cpo4swapE
	.align		8
        /*0050*/ 	.dword	_ZN40_INTERNAL_e7ae9cb3_4_k_cu_5109803f_166784cuda3std6ranges3__45__cpo9iter_moveE
	.align		8
        /*0058*/ 	.dword	_ZN40_INTERNAL_e7ae9cb3_4_k_cu_5109803f_166784cute7productE
	.align		8
        /*0060*/ 	.dword	_ZN40_INTERNAL_e7ae9cb3_4_k_cu_5109803f_166784cute1_E
	.align		8
        /*0068*/ 	.dword	$str$22
	.align		8
        /*0070*/ 	.dword	$str$23


//--------------------- .text._ZN7cutlass13device_kernelINS_4gemm6kernel13GemmUniversalIN4cute5tupleIJiiiiEEENS1_10collective13CollectiveMmaINS1_34MainloopSm90TmaGmmaWarpSpecializedILi14ENS5_IJNS4_1CILi1EEESB_SB_EEENS1_32KernelTmaWarpSpecializedPingpongEEENS5_IJNSA_ILi64EEESF_SF_EEENS_10bfloat16_tENS5_IJSB_llEEESH_NS5_IJlSB_lEEENS4_8TiledMMAINS4_8MMA_AtomIJNS4_4SM904GMMA27MMA_64x64x16_F32BF16BF16_SSILNSN_5MajorE1ELSP_0ELNSN_7ScaleInE1ELSQ_1EEEEEENS4_6LayoutISC_NS5_IJNSA_ILi0EEESU_SU_EEEEENS5_IJNS4_10UnderscoreESX_SX_EEEEENS4_13SM90_TMA_LOADENS4_14ComposedLayoutINS4_7SwizzleILi3ELi4ELi3EEENS4_18smem_ptr_flag_bitsILi16EEENST_INS5_IJSF_NSA_ILi8EEEEEENS5_IJSB_SF_EEEEEEEvNS4_8identityES10_NS11_IS13_S15_NST_INS5_IJS16_SF_EEENS5_IJSF_SB_EEEEEEEvS1B_EENS_8epilogue10collective6detail29Sm90TmaWarpSpecializedAdapterINS1I_15DefaultEpilogueISH_SJ_SJ_NS1H_6thread17LinearCombinationISH_Li1EffLNS1M_9ScaleType4KindE0ELNS_15FloatRoundStyleE2ESH_EENS1_15EpilogueDefaultEEEEEvvEEEEvNT_6ParamsE --------------------------
	.section	.text._ZN7cutlass13device_kernelINS_4gemm6kernel13GemmUniversalIN4cute5tupleIJiiiiEEENS1_10collective13CollectiveMmaINS1_34MainloopSm90TmaGmmaWarpSpecializedILi14ENS5_IJNS4_1CILi1EEESB_SB_EEENS1_32KernelTmaWarpSpecializedPingpongEEENS5_IJNSA_ILi64EEESF_SF_EEENS_10bfloat16_tENS5_IJSB_llEEESH_NS5_IJlSB_lEEENS4_8TiledMMAINS4_8MMA_AtomIJNS4_4SM904GMMA27MMA_64x64x16_F32BF16BF16_SSILNSN_5MajorE1ELSP_0ELNSN_7ScaleInE1ELSQ_1EEEEEENS4_6LayoutISC_NS5_IJNSA_ILi0EEESU_SU_EEEEENS5_IJNS4_10UnderscoreESX_SX_EEEEENS4_13SM90_TMA_LOADENS4_14ComposedLayoutINS4_7SwizzleILi3ELi4ELi3EEENS4_18smem_ptr_flag_bitsILi16EEENST_INS5_IJSF_NSA_ILi8EEEEEENS5_IJSB_SF_EEEEEEEvNS4_8identityES10_NS11_IS13_S15_NST_INS5_IJS16_SF_EEENS5_IJSF_SB_EEEEEEEvS1B_EENS_8epilogue10collective6detail29Sm90TmaWarpSpecializedAdapterINS1I_15DefaultEpilogueISH_SJ_SJ_NS1H_6thread17LinearCombinationISH_Li1EffLNS1M_9ScaleType4KindE0ELNS_15FloatRoundStyleE2ESH_EENS1_15EpilogueDefaultEEEEEvvEEEEvNT_6ParamsE,"ax",@progbits
	.align	128
.text._ZN7cutlass13device_kernelINS_4gemm6kernel13GemmUniversalIN4cute5tupleIJiiiiEEENS1_10collective13CollectiveMmaINS1_34MainloopSm90TmaGmmaWarpSpecializedILi14ENS5_IJNS4_1CILi1EEESB_SB_EEENS1_32KernelTmaWarpSpecializedPingpongEEENS5_IJNSA_ILi64EEESF_SF_EEENS_10bfloat16_tENS5_IJSB_llEEESH_NS5_IJlSB_lEEENS4_8TiledMMAINS4_8MMA_AtomIJNS4_4SM904GMMA27MMA_64x64x16_F32BF16BF16_SSILNSN_5MajorE1ELSP_0ELNSN_7ScaleInE1ELSQ_1EEEEEENS4_6LayoutISC_NS5_IJNSA_ILi0EEESU_SU_EEEEENS5_IJNS4_10UnderscoreESX_SX_EEEEENS4_13SM90_TMA_LOADENS4_14ComposedLayoutINS4_7SwizzleILi3ELi4ELi3EEENS4_18smem_ptr_flag_bitsILi16EEENST_INS5_IJSF_NSA_ILi8EEEEEENS5_IJSB_SF_EEEEEEEvNS4_8identityES10_NS11_IS13_S15_NST_INS5_IJS16_SF_EEENS5_IJSF_SB_EEEEEEEvS1B_EENS_8epilogue10collective6detail29Sm90TmaWarpSpecializedAdapterINS1I_15DefaultEpilogueISH_SJ_SJ_NS1H_6thread17LinearCombinationISH_Li1EffLNS1M_9ScaleType4KindE0ELNS_15FloatRoundStyleE2ESH_EENS1_15EpilogueDefaultEEEEEvvEEEEvNT_6ParamsE:
        .type           _ZN7cutlass13device_kernelINS_4gemm6kernel13GemmUniversalIN4cute5tupleIJiiiiEEENS1_10collective13CollectiveMmaINS1_34MainloopSm90TmaGmmaWarpSpecializedILi14ENS5_IJNS4_1CILi1EEESB_SB_EEENS1_32KernelTmaWarpSpecializedPingpongEEENS5_IJNSA_ILi64EEESF_SF_EEENS_10bfloat16_tENS5_IJSB_llEEESH_NS5_IJlSB_lEEENS4_8TiledMMAINS4_8MMA_AtomIJNS4_4SM904GMMA27MMA_64x64x16_F32BF16BF16_SSILNSN_5MajorE1ELSP_0ELNSN_7ScaleInE1ELSQ_1EEEEEENS4_6LayoutISC_NS5_IJNSA_ILi0EEESU_SU_EEEEENS5_IJNS4_10UnderscoreESX_SX_EEEEENS4_13SM90_TMA_LOADENS4_14ComposedLayoutINS4_7SwizzleILi3ELi4ELi3EEENS4_18smem_ptr_flag_bitsILi16EEENST_INS5_IJSF_NSA_ILi8EEEEEENS5_IJSB_SF_EEEEEEEvNS4_8identityES10_NS11_IS13_S15_NST_INS5_IJS16_SF_EEENS5_IJSF_SB_EEEEEEEvS1B_EENS_8epilogue10collective6detail29Sm90TmaWarpSpecializedAdapterINS1I_15DefaultEpilogueISH_SJ_SJ_NS1H_6thread17LinearCombinationISH_Li1EffLNS1M_9ScaleType4KindE0ELNS_15FloatRoundStyleE2ESH_EENS1_15EpilogueDefaultEEEEEvvEEEEvNT_6ParamsE,@function
        .size           _ZN7cutlass13device_kernelINS_4gemm6kernel13GemmUniversalIN4cute5tupleIJiiiiEEENS1_10collective13CollectiveMmaINS1_34MainloopSm90TmaGmmaWarpSpecializedILi14ENS5_IJNS4_1CILi1EEESB_SB_EEENS1_32KernelTmaWarpSpecializedPingpongEEENS5_IJNSA_ILi64EEESF_SF_EEENS_10bfloat16_tENS5_IJSB_llEEESH_NS5_IJlSB_lEEENS4_8TiledMMAINS4_8MMA_AtomIJNS4_4SM904GMMA27MMA_64x64x16_F32BF16BF16_SSILNSN_5MajorE1ELSP_0ELNSN_7ScaleInE1ELSQ_1EEEEEENS4_6LayoutISC_NS5_IJNSA_ILi0EEESU_SU_EEEEENS5_IJNS4_10UnderscoreESX_SX_EEEEENS4_13SM90_TMA_LOADENS4_14ComposedLayoutINS4_7SwizzleILi3ELi4ELi3EEENS4_18smem_ptr_flag_bitsILi16EEENST_INS5_IJSF_NSA_ILi8EEEEEENS5_IJSB_SF_EEEEEEEvNS4_8identityES10_NS11_IS13_S15_NST_INS5_IJS16_SF_EEENS5_IJSF_SB_EEEEEEEvS1B_EENS_8epilogue10collective6detail29Sm90TmaWarpSpecializedAdapterINS1I_15DefaultEpilogueISH_SJ_SJ_NS1H_6thread17LinearCombinationISH_Li1EffLNS1M_9ScaleType4KindE0ELNS_15FloatRoundStyleE2ESH_EENS1_15EpilogueDefaultEEEEEvvEEEEvNT_6ParamsE,(.L_x_154 - _ZN7cutlass13device_kernelINS_4gemm6kernel13GemmUniversalIN4cute5tupleIJiiiiEEENS1_10collective13CollectiveMmaINS1_34MainloopSm90TmaGmmaWarpSpecializedILi14ENS5_IJNS4_1CILi1EEESB_SB_EEENS1_32KernelTmaWarpSpecializedPingpongEEENS5_IJNSA_ILi64EEESF_SF_EEENS_10bfloat16_tENS5_IJSB_llEEESH_NS5_IJlSB_lEEENS4_8TiledMMAINS4_8MMA_AtomIJNS4_4SM904GMMA27MMA_64x64x16_F32BF16BF16_SSILNSN_5MajorE1ELSP_0ELNSN_7ScaleInE1ELSQ_1EEEEEENS4_6LayoutISC_NS5_IJNSA_ILi0EEESU_SU_EEEEENS5_IJNS4_10UnderscoreESX_SX_EEEEENS4_13SM90_TMA_LOADENS4_14ComposedLayoutINS4_7SwizzleILi3ELi4ELi3EEENS4_18smem_ptr_flag_bitsILi16EEENST_INS5_IJSF_NSA_ILi8EEEEEENS5_IJSB_SF_EEEEEEEvNS4_8identityES10_NS11_IS13_S15_NST_INS5_IJS16_SF_EEENS5_IJSF_SB_EEEEEEEvS1B_EENS_8epilogue10collective6detail29Sm90TmaWarpSpecializedAdapterINS1I_15DefaultEpilogueISH_SJ_SJ_NS1H_6thread17LinearCombinationISH_Li1EffLNS1M_9ScaleType4KindE0ELNS_15FloatRoundStyleE2ESH_EENS1_15EpilogueDefaultEEEEEvvEEEEvNT_6ParamsE)
        .other          _ZN7cutlass13device_kernelINS_4gemm6kernel13GemmUniversalIN4cute5tupleIJiiiiEEENS1_10collective13CollectiveMmaINS1_34MainloopSm90TmaGmmaWarpSpecializedILi14ENS5_IJNS4_1CILi1EEESB_SB_EEENS1_32KernelTmaWarpSpecializedPingpongEEENS5_IJNSA_ILi64EEESF_SF_EEENS_10bfloat16_tENS5_IJSB_llEEESH_NS5_IJlSB_lEEENS4_8TiledMMAINS4_8MMA_AtomIJNS4_4SM904GMMA27MMA_64x64x16_F32BF16BF16_SSILNSN_5MajorE1ELSP_0ELNSN_7ScaleInE1ELSQ_1EEEEEENS4_6LayoutISC_NS5_IJNSA_ILi0EEESU_SU_EEEEENS5_IJNS4_10UnderscoreESX_SX_EEEEENS4_13SM90_TMA_LOADENS4_14ComposedLayoutINS4_7SwizzleILi3ELi4ELi3EEENS4_18smem_ptr_flag_bitsILi16EEENST_INS5_IJSF_NSA_ILi8EEEEEENS5_IJSB_SF_EEEEEEEvNS4_8identityES10_NS11_IS13_S15_NST_INS5_IJS16_SF_EEENS5_IJSF_SB_EEEEEEEvS1B_EENS_8epilogue10collective6detail29Sm90TmaWarpSpecializedAdapterINS1I_15DefaultEpilogueISH_SJ_SJ_NS1H_6thread17LinearCombinationISH_Li1EffLNS1M_9ScaleType4KindE0ELNS_15FloatRoundStyleE2ESH_EENS1_15EpilogueDefaultEEEEEvvEEEEvNT_6ParamsE,@"STO_CUDA_ENTRY STV_DEFAULT"
_ZN7cutlass13device_kernelINS_4gemm6kernel13GemmUniversalIN4cute5tupleIJiiiiEEENS1_10collective13CollectiveMmaINS1_34MainloopSm90TmaGmmaWarpSpecializedILi14ENS5_IJNS4_1CILi1EEESB_SB_EEENS1_32KernelTmaWarpSpecializedPingpongEEENS5_IJNSA_ILi64EEESF_SF_EEENS_10bfloat16_tENS5_IJSB_llEEESH_NS5_IJlSB_lEEENS4_8TiledMMAINS4_8MMA_AtomIJNS4_4SM904GMMA27MMA_64x64x16_F32BF16BF16_SSILNSN_5MajorE1ELSP_0ELNSN_7ScaleInE1ELSQ_1EEEEEENS4_6LayoutISC_NS5_IJNSA_ILi0EEESU_SU_EEEEENS5_IJNS4_10UnderscoreESX_SX_EEEEENS4_13SM90_TMA_LOADENS4_14ComposedLayoutINS4_7SwizzleILi3ELi4ELi3EEENS4_18smem_ptr_flag_bitsILi16EEENST_INS5_IJSF_NSA_ILi8EEEEEENS5_IJSB_SF_EEEEEEEvNS4_8identityES10_NS11_IS13_S15_NST_INS5_IJS16_SF_EEENS5_IJSF_SB_EEEEEEEvS1B_EENS_8epilogue10collective6detail29Sm90TmaWarpSpecializedAdapterINS1I_15DefaultEpilogueISH_SJ_SJ_NS1H_6thread17LinearCombinationISH_Li1EffLNS1M_9ScaleType4KindE0ELNS_15FloatRoundStyleE2ESH_EENS1_15EpilogueDefaultEEEEEvvEEEEvNT_6ParamsE:
[----:B------:R-:W0:Y:S02]  /*0000*/  LDC R1, c[0x0][0x28] ;  /* 0x00000a00ff017b82 */ /* 0x000e240000000800 */
[----:B0-----:R-:W-:Y:S01]  /*0010*/  VIADD R1, R1, 0xfffffff8 ;  /* 0xfffffff801017836 */ /* 0x001fe20000000000 */
[----:B------:R-:W0:Y:S01]  /*0020*/  S2R R4, SR_TID.X ;  /* 0x0000000000047919 */ /* 0x000e220000002100 */
[----:B------:R-:W-:Y:S01]  /*0030*/  ELECT P0, URZ, PT ;  /* 0x00000000003f782f */ /* 0x000fe20003800000 */
[----:B------:R-:W-:Y:S01]  /*0040*/  BSSY B0, `(.L_x_0) ;  /* 0x000000f000007945 */ /* 0x000fe20003800000 */
[--C-:B0-----:R-:W-:Y:S02]  /*0050*/  SHF.R.U32.HI R0, RZ, 0x5, R4.reuse ;  /* 0x00000005ff007819 */ /* 0x101fe40000011604 */
[----:B------:R-:W-:-:S03]  /*0060*/  SHF.R.U32.HI R5, RZ, 0x7, R4 ;  /* 0x00000007ff057819 */ /* 0x000fc60000011604 */
[----:B------:R-:W0:Y:S04]  /*0070*/  SHFL.IDX PT, R2, R0, RZ, 0x1f ;  /* 0x00001fff00027589 */ /* 0x000e2800000e0000 */
[----:B------:R1:W2:Y:S01]  /*0080*/  SHFL.IDX PT, R8, R5, RZ, 0x1f ;  /* 0x00001fff05087589 */ /* 0x0002a200000e0000 */
[----:B0-----:R-:W-:-:S13]  /*0090*/  ISETP.NE.OR P0, PT, R2, RZ, !P0 ;  /* 0x000000ff0200720c */ /* 0x001fda0004705670 */
[----:B-12---:R-:W-:Y:S05]  /*00a0*/  @P0 BRA `(.L_x_1) ;  /* 0x0000000000200947 */ /* 0x006fea0003800000 */
[----:B------:R-:W-:Y:S02]  /*00b0*/  ULDC.64 UR4, c[0x0][0x198] ;  /* 0x0000660000047ab9 */ /* 0x000fe40000000a00 */
[----:B------:R-:W-:Y:S02]  /*00c0*/  UIADD3 UR6, UP0, UR4, 0xf0, URZ ;  /* 0x000000f004067890 */ /* 0x000fe4000ff1e03f */
[----:B------:R-:W-:Y:S02]  /*00d0*/  UIADD3 UR4, UP1, UR4, 0x1f0, URZ ;  /* 0x000001f004047890 */ /* 0x000fe4000ff3e03f */
[----:B------:R-:W-:Y:S02]  /*00e0*/  UIADD3.X UR7, URZ, UR5, URZ, UP0, !UPT ;  /* 0x000000053f077290 */ /* 0x000fe400087fe43f */
[----:B------:R-:W-:-:S07]  /*00f0*/  UIADD3.X UR5, URZ, UR5, URZ, UP1, !UPT ;  /* 0x000000053f057290 */ /* 0x000fce0008ffe43f */
[----:B------:R0:W-:Y:S02]  /*0100*/  UTMACCTL.PF [UR6] ;  /* 0x00000000060079b9 */ /* 0x0001e40008040000 */
[----:B------:R0:W-:Y:S02]  /*0110*/  UTMACCTL.PF [UR4] ;  /* 0x00000000040079b9 */ /* 0x0001e40008040000 */
[----:B0-----:R-:W-:Y:S01]  /*0120*/  NOP ;  /* 0x0000000000007918 */ /* 0x001fe20000000000 */
.L_x_1:
[----:B------:R-:W-:Y:S05]  /*0130*/  BSYNC B0 ;  /* 0x0000000000007941 */ /* 0x000fea0003800000 */
.L_x_0:
[----:B------:R-:W0:Y:S02]  /*0140*/  SHFL.IDX PT, R3, R0, RZ, 0x1f ;  /* 0x00001fff00037589 */ /* 0x000e2400000e0000 */
[----:B0-----:R-:W-:-:S13]  /*0150*/  ISETP.NE.AND P0, PT, R3, RZ, PT ;  /* 0x000000ff0300720c */ /* 0x001fda0003f05270 */
[----:B------:R-:W-:Y:S05]  /*0160*/  @P0 BRA `(.L_x_2) ;  /* 0x0000000000b40947 */ /* 0x000fea0003800000 */
[----:B------:R-:W-:Y:S01]  /*0170*/  ELECT P0, URZ, PT ;  /* 0x00000000003f782f */ /* 0x000fe20003800000 */
[----:B------:R-:W-:-:S12]  /*0180*/  BSSY B0, `(.L_x_2) ;  /* 0x000002b000007945 */ /* 0x000fd80003800000 */
[----:B------:R-:W-:Y:S05]  /*0190*/  @!P0 BRA `(.L_x_3) ;  /* 0x0000000000a48947 */ /* 0x000fea0003800000 */
[----:B------:R-:W0:Y:S01]  /*01a0*/  S2UR UR8, SR_CgaCtaId ;  /* 0x00000000000879c3 */ /* 0x000e220000008800 */
[----:B------:R-:W-:Y:S01]  /*01b0*/  UMOV UR4, 0x400 ;  /* 0x0000040000047882 */ /* 0x000fe20000000000 */
[----:B------:R-:W-:Y:S01]  /*01c0*/  UMOV UR5, 0x1 ;  /* 0x0000000100057882 */ /* 0x000fe20000000000 */
[----:B------:R-:W-:Y:S02]  /*01d0*/  UMOV UR6, 0x80 ;  /* 0x0000008000067882 */ /* 0x000fe40000000000 */
[----:B------:R-:W-:-:S04]  /*01e0*/  UIADD3 UR6, -UR6, 0x100000, URZ ;  /* 0x0010000006067890 */ /* 0x000fc8000fffe13f */
[----:B------:R-:W-:Y:S02]  /*01f0*/  USHF.L.U32 UR7, UR6, 0xb, URZ ;  /* 0x0000000b06077899 */ /* 0x000fe4000800063f */
[----:B------:R-:W-:Y:S02]  /*0200*/  USHF.L.U32 UR6, UR6, 0x1, URZ ;  /* 0x0000000106067899 */ /* 0x000fe4000800063f */
[----:B0-----:R-:W-:Y:S02]  /*0210*/  ULEA UR8, UR8, UR4, 0x18 ;  /* 0x0000000408087291 */ /* 0x001fe4000f8ec03f */
[----:B------:R-:W-:-:S04]  /*0220*/  UIADD3 UR4, -UR5, 0x100000, URZ ;  /* 0x0010000005047890 */ /* 0x000fc8000fffe13f */
[----:B------:R-:W-:Y:S02]  /*0230*/  USHF.L.U32 UR5, UR4, 0xb, URZ ;  /* 0x0000000b04057899 */ /* 0x000fe4000800063f */
[----:B------:R-:W-:Y:S01]  /*0240*/  USHF.L.U32 UR4, UR4, 0x1, URZ ;  /* 0x0000000104047899 */ /* 0x000fe2000800063f */
[----:B------:R-:W0:Y:S11]  /*0250*/  FENCE.VIEW.ASYNC.S ;  /* 0x00000000000073c6 */ /* 0x000e360000000000 */
[----:B0-----:R0:W1:Y:S01]  /*0260*/  SYNCS.EXCH.64 URZ, [UR8], UR4 ;  /* 0x00000004083f75b2 */ /* 0x0010620008000100 */
[----:B------:R0:W2:Y:S01]  /*0270*/  SYNCS.EXCH.64 URZ, [UR8+0x70], UR6 ;  /* 0x00007006083f75b2 */ /* 0x0000a20008000100 */
[----:B------:R0:W3:Y:S01]  /*0280*/  SYNCS.EXCH.64 URZ, [UR8+0x8], UR4 ;  /* 0x00000804083f75b2 */ /* 0x0000e20008000100 */
[----:B------:R0:W4:Y:S01]  /*0290*/  SYNCS.EXCH.64 URZ, [UR8+0x78], UR6 ;  /* 0x00007806083f75b2 */ /* 0x0001220008000100 */
[----:B------:R0:W0:Y:S01]  /*02a0*/  SYNCS.EXCH.64 URZ, [UR8+0x10], UR4 ;  /* 0x00001004083f75b2 */ /* 0x0000220008000100 */
        /* <DEDUP_REMOVED lines=23> */
[----:B-1234-:R-:W-:Y:S01]  /*0420*/  NOP ;  /* 0x0000000000007918 */ /* 0x01efe20000000000 */
.L_x_3:
[----:B0-----:R-:W-:Y:S05]  /*0430*/  BSYNC B0 ;  /* 0x0000000000007941 */ /* 0x001fea0003800000 */
.L_x_2:
[----:B------:R-:W0:Y:S01]  /*0440*/  SHFL.IDX PT, R6, R0, RZ, 0x1f ;  /* 0x00001fff00067589 */ /* 0x000e2200000e0000 */
[----:B------:R-:W-:Y:S01]  /*0450*/  ELECT P0, URZ, PT ;  /* 0x00000000003f782f */ /* 0x000fe20003800000 */
[----:B------:R-:W-:Y:S01]  /*0460*/  NOP ;  /* 0x0000000000007918 */ /* 0x000fe20000000000 */
[----:B------:R-:W-:Y:S01]  /*0470*/  ELECT P1, URZ, PT ;  /* 0x00000000003f782f */ /* 0x000fe20003820000 */
[----:B------:R-:W1:Y:S01]  /*0480*/  SHFL.IDX PT, R3, R0, RZ, 0x1f ;  /* 0x00001fff00037589 */ /* 0x000e6200000e0000 */
[----:B------:R-:W-:Y:S01]  /*0490*/  UMOV UR4, 0x20 ;  /* 0x0000002000047882 */ /* 0x000fe20000000000 */
[----:B------:R-:W-:Y:S01]  /*04a0*/  UMOV UR11, 0x80 ;  /* 0x00000080000b7882 */ /* 0x000fe20000000000 */
[----:B------:R-:W-:Y:S01]  /*04b0*/  NOP ;  /* 0x0000000000007918 */ /* 0x000fe20000000000 */
[C---:B------:R-:W-:Y:S01]  /*04c0*/  VIADD R33, R8.reuse, 0xffffffff ;  /* 0xffffffff08217836 */ /* 0x040fe20000000000 */
[----:B------:R-:W2:Y:S01]  /*04d0*/  SHFL.IDX PT, R5, R5, RZ, 0x1f ;  /* 0x00001fff05057589 */ /* 0x000ea200000e0000 */
[----:B------:R-:W-:Y:S01]  /*04e0*/  ULDC.64 UR36, c[0x0][0x208] ;  /* 0x0000820000247ab9 */ /* 0x000fe20000000a00 */
[----:B------:R-:W-:-:S02]  /*04f0*/  ISETP.NE.AND P2, PT, R8, RZ, PT ;  /* 0x000000ff0800720c */ /* 0x000fc40003f45270 */
[----:B------:R-:W-:Y:S02]  /*0500*/  ISETP.GE.U32.AND P3, PT, R33, 0x2, PT ;  /* 0x000000022100780c */ /* 0x000fe40003f66070 */
[----:B0-----:R-:W-:Y:S02]  /*0510*/  ISETP.NE.OR P0, PT, R6, RZ, !P0 ;  /* 0x000000ff0600720c */ /* 0x001fe40004705670 */
[----:B-1----:R-:W-:Y:S02]  /*0520*/  ISETP.NE.OR P1, PT, R3, RZ, !P1 ;  /* 0x000000ff0300720c */ /* 0x002fe40004f25670 */
[----:B------:R-:W-:-:S04]  /*0530*/  SHF.R.S32.HI R3, RZ, 0x1f, R2 ;  /* 0x0000001fff037819 */ /* 0x000fc80000011402 */
[----:B------:R-:W-:-:S05]  /*0540*/  LEA.HI R3, R3, R2, RZ, 0x2 ;  /* 0x0000000203037211 */ /* 0x000fca00078f10ff */
[----:B------:R-:W-:Y:S01]  /*0550*/  VOTEU.ALL UP0, P0 ;  /* 0x00000000003f7886 */ /* 0x000fe20000000000 */
[----:B------:R-:W-:Y:S01]  /*0560*/  LOP3.LUT R3, R3, 0xfffffffc, RZ, 0xc0, !PT ;  /* 0xfffffffc03037812 */ /* 0x000fe200078ec0ff */
[----:B------:R-:W-:-:S03]  /*0570*/  VOTEU.ALL UP1, P1 ;  /* 0x00000000003f7886 */ /* 0x000fc60000820000 */
[----:B------:R-:W0:Y:S01]  /*0580*/  @!UP0 S2UR UR7, SR_CgaCtaId ;  /* 0x00000000000789c3 */ /* 0x000e220000008800 */
[----:B------:R-:W-:Y:S01]  /*0590*/  @!UP0 UMOV UR6, 0x400 ;  /* 0x0000040000068882 */ /* 0x000fe20000000000 */
[----:B------:R-:W-:-:S04]  /*05a0*/  @!UP0 UIADD3 UR4, -UR4, 0x100000, URZ ;  /* 0x0010000004048890 */ /* 0x000fc8000fffe13f */
[----:B------:R-:W-:Y:S02]  /*05b0*/  @!UP0 USHF.L.U32 UR5, UR4, 0xb, URZ ;  /* 0x0000000b04058899 */ /* 0x000fe4000800063f */
[----:B------:R-:W-:Y:S01]  /*05c0*/  @!UP0 USHF.L.U32 UR4, UR4, 0x1, URZ ;  /* 0x0000000104048899 */ /* 0x000fe2000800063f */
[----:B------:R-:W-:Y:S01]  /*05d0*/  IMAD.IADD R0, R2, 0x1, -R3 ;  /* 0x0000000102007824 */ /* 0x000fe200078e0a03 */
[----:B------:R-:W-:Y:S01]  /*05e0*/  @!UP1 UMOV UR9, 0x400 ;  /* 0x0000040000099882 */ /* 0x000fe20000000000 */
[----:B------:R-:W-:Y:S01]  /*05f0*/  VOTEU.ALL UP2, P1 ;  /* 0x00000000003f7886 */ /* 0x000fe20000840000 */
[----:B------:R-:W-:Y:S01]  /*0600*/  VOTEU.ALL UP3, P1 ;  /* 0x00000000003f7886 */ /* 0x000fe20000860000 */
[----:B------:R-:W-:Y:S01]  /*0610*/  VOTEU.ALL UP4, P1 ;  /* 0x00000000003f7886 */ /* 0x000fe20000880000 */
[----:B------:R-:W1:Y:S01]  /*0620*/  @!UP1 S2UR UR10, SR_CgaCtaId ;  /* 0x00000000000a99c3 */ /* 0x000e620000008800 */
[----:B------:R-:W-:Y:S01]  /*0630*/  VOTEU.ALL UP5, P1 ;  /* 0x00000000003f7886 */ /* 0x000fe200008a0000 */
[----:B------:R-:W-:-:S04]  /*0640*/  SHF.R.S32.HI R3, RZ, 0x1f, R4 ;  /* 0x0000001fff037819 */ /* 0x000fc80000011404 */
[----:B------:R-:W-:-:S04]  /*0650*/  LEA.HI R3, R3, R4, RZ, 0x7 ;  /* 0x0000000403037211 */ /* 0x000fc800078f38ff */
[----:B------:R-:W-:-:S05]  /*0660*/  LOP3.LUT R3, R3, 0xffffff80, RZ, 0xc0, !PT ;  /* 0xffffff8003037812 */ /* 0x000fca00078ec0ff */
[----:B------:R-:W-:Y:S01]  /*0670*/  IMAD.IADD R3, R4, 0x1, -R3 ;  /* 0x0000000104037824 */ /* 0x000fe200078e0a03 */
[----:B0-----:R-:W-:Y:S02]  /*0680*/  @!UP0 ULEA UR8, UR7, UR6, 0x18 ;  /* 0x0000000607088291 */ /* 0x001fe4000f8ec03f */
[----:B------:R-:W-:-:S04]  /*0690*/  @!UP1 UIADD3 UR6, -UR11, 0x100000, URZ ;  /* 0x001000000b069890 */ /* 0x000fc8000fffe13f */
[----:B------:R-:W-:Y:S02]  /*06a0*/  @!UP1 USHF.L.U32 UR7, UR6, 0xb, URZ ;  /* 0x0000000b06079899 */ /* 0x000fe4000800063f */
[----:B------:R-:W-:Y:S01]  /*06b0*/  @!UP1 USHF.L.U32 UR6, UR6, 0x1, URZ ;  /* 0x0000000106069899 */ /* 0x000fe2000800063f */
[----:B------:R-:W-:Y:S01]  /*06c0*/  VOTEU.ALL UP0, P0 ;  /* 0x00000000003f7886 */ /* 0x000fe20000000000 */
[----:B-1----:R-:W-:Y:S01]  /*06d0*/  @!UP1 ULEA UR9, UR10, UR9, 0x18 ;  /* 0x000000090a099291 */ /* 0x002fe2000f8ec03f */
[----:B------:R-:W-:Y:S02]  /*06e0*/  VOTEU.ALL UP1, P0 ;  /* 0x00000000003f7886 */ /* 0x000fe40000020000 */
[----:B------:R-:W-:Y:S01]  /*06f0*/  ULDC.64 UR10, c[0x0][0x598] ;  /* 0x00016600000a7ab9 */ /* 0x000fe20000000a00 */
[----:B------:R-:W-:Y:S01]  /*0700*/  ISETP.NE.AND P0, PT, R0, 0x3, PT ;  /* 0x000000030000780c */ /* 0x000fe20003f05270 */
[----:B------:R-:W0:Y:S02]  /*0710*/  FENCE.VIEW.ASYNC.S ;  /* 0x00000000000073c6 */ /* 0x000e240000000000 */
[----:B0-----:R0:W1:Y:S01]  /*0720*/  @!UP0 SYNCS.EXCH.64 URZ, [UR8+0x110], UR4 ;  /* 0x00011004083f85b2 */ /* 0x0010620008000100 */
[----:B------:R-:W-:-:S02]  /*0730*/  ISETP.NE.U32.AND P1, PT, RZ, UR10, PT ;  /* 0x0000000aff007c0c */ /* 0x000fc4000bf25070 */
[----:B------:R-:W-:Y:S02]  /*0740*/  ISETP.EQ.OR P0, PT, R0, RZ, !P0 ;  /* 0x000000ff0000720c */ /* 0x000fe40004702670 */
[----:B------:R-:W-:Y:S02]  /*0750*/  ISETP.NE.AND.EX P1, PT, RZ, UR11, PT, P1 ;  /* 0x0000000bff007c0c */ /* 0x000fe4000bf25310 */
[----:B------:R-:W-:-:S04]  /*0760*/  ISETP.EQ.AND P0, PT, R8, RZ, P0 ;  /* 0x000000ff0800720c */ /* 0x000fc80000702270 */
[----:B------:R-:W-:-:S04]  /*0770*/  SEL R16, RZ, 0x1, !P0 ;  /* 0x00000001ff107807 */ /* 0x000fc80004000000 */
[----:B------:R-:W-:Y:S01]  /*0780*/  SEL R16, R16, 0x2, P3 ;  /* 0x0000000210107807 */ /* 0x000fe20001800000 */
[----:B------:R0:W1:Y:S01]  /*0790*/  @!UP1 SYNCS.EXCH.64 URZ, [UR8+0x118], UR4 ;  /* 0x00011804083f95b2 */ /* 0x0000620008000100 */
[----:B------:R-:W-:Y:S01]  /*07a0*/  NOP ;  /* 0x0000000000007918 */ /* 0x000fe20000000000 */
[----:B------:R0:W1:Y:S01]  /*07b0*/  @!UP2 SYNCS.EXCH.64 URZ, [UR9+0xf0], UR6 ;  /* 0x0000f006093fa5b2 */ /* 0x0000620008000100 */
[----:B------:R0:W1:Y:S01]  /*07c0*/  @!UP3 SYNCS.EXCH.64 URZ, [UR9+0xf8], UR6 ;  /* 0x0000f806093fb5b2 */ /* 0x0000620008000100 */
[----:B------:R0:W1:Y:S01]  /*07d0*/  @!UP4 SYNCS.EXCH.64 URZ, [UR9+0x100], UR6 ;  /* 0x00010006093fc5b2 */ /* 0x0000620008000100 */
[----:B------:R0:W1:Y:S01]  /*07e0*/  @!UP5 SYNCS.EXCH.64 URZ, [UR9+0x108], UR6 ;  /* 0x00010806093fd5b2 */ /* 0x0000620008000100 */
[----:B------:R-:W-:Y:S01]  /*07f0*/  NOP ;  /* 0x0000000000007918 */ /* 0x000fe20000000000 */
[----:B-1----:R-:W-:Y:S06]  /*0800*/  BAR.SYNC.DEFER_BLOCKING 0x0 ;  /* 0x0000000000007b1d */ /* 0x002fec0000010000 */
[----:B0-2---:R-:W-:Y:S05]  /*0810*/  @!P1 BRA `(.L_x_4) ;  /* 0x00000000001c9947 */ /* 0x005fea0003800000 */
[----:B------:R-:W0:Y:S02]  /*0820*/  LDC.64 R6, c[0x0][0x598] ;  /* 0x00016600ff067b82 */ /* 0x000e240000000a00 */
[----:B0-----:R-:W2:Y:S02]  /*0830*/  LDG.E.64 R6, desc[UR36][R6.64] ;  /* 0x0000002406067981 */ /* 0x001ea4000c1e1b00 */
[----:B--2---:R-:W-:-:S04]  /*0840*/  ISETP.NE.U32.AND P0, PT, R6, RZ, PT ;  /* 0x000000ff0600720c */ /* 0x004fc80003f05070 */
[----:B------:R-:W-:-:S13]  /*0850*/  ISETP.NE.AND.EX P0, PT, R7, RZ, PT, P0 ;  /* 0x000000ff0700720c */ /* 0x000fda0003f05300 */
[----:B------:R-:W-:Y:S05]  /*0860*/  @!P0 BRA `(.L_x_4) ;  /* 0x0000000000088947 */ /* 0x000fea0003800000 */
[----:B------:R1:W5:Y:S01]  /*0870*/  LD.E R56, desc[UR36][R6.64] ;  /* 0x0000002406387980 */ /* 0x000362000c101900 */
[----:B------:R-:W-:Y:S05]  /*0880*/  BRA `(.L_x_5) ;  /* 0x0000000000247947 */ /* 0x000fea0003800000 */
.L_x_4:
[----:B------:R-:W-:Y:S02]  /*0890*/  ULDC.64 UR4, c[0x0][0x588] ;  /* 0x0001620000047ab9 */ /* 0x000fe40000000a00 */
[----:B------:R-:W-:-:S04]  /*08a0*/  ISETP.NE.U32.AND P0, PT, RZ, UR4, PT ;  /* 0x00000004ff007c0c */ /* 0x000fc8000bf05070 */
[----:B------:R-:W-:-:S13]  /*08b0*/  ISETP.NE.AND.EX P0, PT, RZ, UR5, PT, P0 ;  /* 0x00000005ff007c0c */ /* 0x000fda000bf05300 */
[----:B------:R-:W-:Y:S05]  /*08c0*/  @!P0 BRA `(.L_x_6) ;  /* 0x00000000000c8947 */ /* 0x000fea0003800000 */
[----:B------:R-:W0:Y:S02]  /*08d0*/  LDC.64 R56, c[0x0][0x588] ;  /* 0x00016200ff387b82 */ /* 0x000e240000000a00 */
[----:B0-----:R0:W5:Y:S01]  /*08e0*/  LDG.E R56, desc[UR36][R56.64] ;  /* 0x0000002438387981 */ /* 0x001162000c1e1900 */
[----:B------:R-:W-:Y:S05]  /*08f0*/  BRA `(.L_x_5) ;  /* 0x0000000000087947 */ /* 0x000fea0003800000 */
.L_x_6:
[----:B------:R-:W-:Y:S02]  /*0900*/  ULDC UR4, c[0x0][0x580] ;  /* 0x0001600000047ab9 */ /* 0x000fe40000000800 */
[----:B------:R-:W-:-:S07]  /*0910*/  IMAD.U32 R56, RZ, RZ, UR4 ;  /* 0x00000004ff387e24 */ /* 0x000fce000f8e00ff */
.L_x_5:
[----:B------:R-:W-:Y:S02]  /*0920*/  ULDC.64 UR4, c[0x0][0x5a0] ;  /* 0x0001680000047ab9 */ /* 0x000fe40000000a00 */
[----:B------:R-:W-:-:S04]  /*0930*/  ISETP.NE.U32.AND P0, PT, RZ, UR4, PT ;  /* 0x00000004ff007c0c */ /* 0x000fc8000bf05070 */
[----:B------:R-:W-:-:S13]  /*0940*/  ISETP.NE.AND.EX P0, PT, RZ, UR5, PT, P0 ;  /* 0x00000005ff007c0c */ /* 0x000fda000bf05300 */
[----:B------:R-:W-:Y:S05]  /*0950*/  @!P0 BRA `(.L_x_7) ;  /* 0x00000000001c8947 */ /* 0x000fea0003800000 */
[----:B-1----:R-:W1:Y:S02]  /*0960*/  LDC.64 R6, c[0x0][0x5a0] ;  /* 0x00016800ff067b82 */ /* 0x002e640000000a00 */
[----:B-1----:R-:W2:Y:S02]  /*0970*/  LDG.E.64 R6, desc[UR36][R6.64] ;  /* 0x0000002406067981 */ /* 0x002ea4000c1e1b00 */
[----:B--2---:R-:W-:-:S04]  /*0980*/  ISETP.NE.U32.AND P0, PT, R6, RZ, PT ;  /* 0x000000ff0600720c */ /* 0x004fc80003f05070 */
[----:B------:R-:W-:-:S13]  /*0990*/  ISETP.NE.AND.EX P0, PT, R7, RZ, PT, P0 ;  /* 0x000000ff0700720c */ /* 0x000fda0003f05300 */
[----:B------:R-:W-:Y:S05]  /*09a0*/  @!P0 BRA `(.L_x_7) ;  /* 0x0000000000088947 */ /* 0x000fea0003800000 */
[----:B0-----:R2:W5:Y:S01]  /*09b0*/  LD.E R57, desc[UR36][R6.64] ;  /* 0x0000002406397980 */ /* 0x001562000c101900 */
[----:B------:R-:W-:Y:S05]  /*09c0*/  BRA `(.L_x_8) ;  /* 0x0000000000247947 */ /* 0x000fea0003800000 */
.L_x_7:
[----:B------:R-:W-:Y:S02]  /*09d0*/  ULDC.64 UR4, c[0x0][0x590] ;  /* 0x0001640000047ab9 */ /* 0x000fe40000000a00 */
[----:B------:R-:W-:-:S04]  /*09e0*/  ISETP.NE.U32.AND P0, PT, RZ, UR4, PT ;  /* 0x00000004ff007c0c */ /* 0x000fc8000bf05070 */
[----:B------:R-:W-:-:S13]  /*09f0*/  ISETP.NE.AND.EX P0, PT, RZ, UR5, PT, P0 ;  /* 0x00000005ff007c0c */ /* 0x000fda000bf05300 */
[----:B------:R-:W-:Y:S05]  /*0a00*/  @!P0 BRA `(.L_x_9) ;  /* 0x00000000000c8947 */ /* 0x000fea0003800000 */
[----:B-1----:R-:W0:Y:S02]  /*0a10*/  LDC.64 R6, c[0x0][0x590] ;  /* 0x00016400ff067b82 */ /* 0x002e240000000a00 */
[----:B0-----:R0:W5:Y:S01]  /*0a20*/  LDG.E R57, desc[UR36][R6.64] ;  /* 0x0000002406397981 */ /* 0x001162000c1e1900 */
[----:B------:R-:W-:Y:S05]  /*0a30*/  BRA `(.L_x_8) ;  /* 0x0000000000087947 */ /* 0x000fea0003800000 */
.L_x_9:
[----:B------:R-:W-:Y:S02]  /*0a40*/  ULDC UR4, c[0x0][0x584] ;  /* 0x0001610000047ab9 */ /* 0x000fe40000000800 */
[----:B0-----:R-:W-:-:S07]  /*0a50*/  IMAD.U32 R57, RZ, RZ, UR4 ;  /* 0x00000004ff397e24 */ /* 0x001fce000f8e00ff */
.L_x_8:
[----:B------:R-:W3:Y:S01]  /*0a60*/  LDC R2, c[0x0][0x65c] ;  /* 0x00019700ff027b82 */ /* 0x000ee20000000800 */
[----:B------:R-:W4:Y:S01]  /*0a70*/  S2R R14, SR_CTAID.Y ;  /* 0x00000000000e7919 */ /* 0x000f220000002600 */
[----:B------:R-:W-:Y:S01]  /*0a80*/  ULDC UR6, c[0x0][0x28c] ;  /* 0x0000a30000067ab9 */ /* 0x000fe20000000800 */
[----:B------:R-:W-:Y:S01]  /*0a90*/  ISETP.NE.AND P0, PT, R8, 0x2, PT ;  /* 0x000000020800780c */ /* 0x000fe20003f05270 */
[----:B------:R-:W-:Y:S01]  /*0aa0*/  UIADD3 UR6, UR6, 0x3f, URZ ;  /* 0x0000003f06067890 */ /* 0x000fe2000fffe03f */
[----:B012---:R-:W0:Y:S01]  /*0ab0*/  S2R R6, SR_CTAID.X ;  /* 0x0000000000067919 */ /* 0x007e220000002500 */
[----:B------:R-:W-:Y:S01]  /*0ac0*/  IMAD.MOV.U32 R7, RZ, RZ, RZ ;  /* 0x000000ffff077224 */ /* 0x000fe200078e00ff */
[----:B------:R-:W-:Y:S01]  /*0ad0*/  UMOV UR38, URZ ;  /* 0x0000003f00267c82 */ /* 0x000fe20008000000 */
[----:B------:R-:W-:Y:S01]  /*0ae0*/  USHF.R.S32.HI UR7, URZ, 0x1f, UR6 ;  /* 0x0000001f3f077899 */ /* 0x000fe20008011406 */
[----:B------:R-:W-:Y:S01]  /*0af0*/  UMOV UR39, URZ ;  /* 0x0000003f00277c82 */ /* 0x000fe20008000000 */
[----:B------:R-:W-:-:S02]  /*0b00*/  ULDC.64 UR8, c[0x0][0x650] ;  /* 0x0001940000087ab9 */ /* 0x000fc40000000a00 */
[----:B------:R-:W-:-:S04]  /*0b10*/  ULEA.HI UR7, UR7, UR6, URZ, 0x6 ;  /* 0x0000000607077291 */ /* 0x000fc8000f8f303f */
[----:B------:R-:W-:Y:S01]  /*0b20*/  USHF.R.S32.HI UR40, URZ, 0x6, UR7 ;  /* 0x000000063f287899 */ /* 0x000fe20008011407 */
[----:B---3--:R-:W-:-:S13]  /*0b30*/  ISETP.NE.AND P1, PT, R2, 0x1, PT ;  /* 0x000000010200780c */ /* 0x008fda0003f25270 */
[----:B------:R-:W0:Y:S01]  /*0b40*/  @P1 LDC R19, c[0x0][0x10] ;  /* 0x00000400ff131b82 */ /* 0x000e220000000800 */
[----:B----4-:R-:W-:Y:S02]  /*0b50*/  @P1 IMAD.MOV.U32 R8, RZ, RZ, R14 ;  /* 0x000000ffff081224 */ /* 0x010fe400078e000e */
[----:B------:R-:W-:Y:S02]  /*0b60*/  @P1 IMAD.MOV.U32 R9, RZ, RZ, RZ ;  /* 0x000000ffff091224 */ /* 0x000fe400078e00ff */
[----:B------:R-:W-:-:S03]  /*0b70*/  @P1 IMAD.MOV.U32 R17, RZ, RZ, RZ ;  /* 0x000000ffff111224 */ /* 0x000fc600078e00ff */
[----:B------:R-:W1:Y:S01]  /*0b80*/  @!P1 LDC R11, c[0x0][0xc] ;  /* 0x00000300ff0b9b82 */ /* 0x000e620000000800 */
[----:B------:R-:W-:Y:S01]  /*0b90*/  ULDC UR4, c[0x0][0xc] ;  /* 0x0000030000047ab9 */ /* 0x000fe20000000800 */
[----:B------:R-:W-:Y:S02]  /*0ba0*/  ULDC UR5, c[0x0][0x10] ;  /* 0x0000040000057ab9 */ /* 0x000fe40000000800 */
[----:B------:R-:W-:-:S04]  /*0bb0*/  UIMAD.WIDE.U32 UR4, UR4, UR5, URZ ;  /* 0x00000005040472a5 */ /* 0x000fc8000f8e003f */
[----:B------:R-:W2:Y:S01]  /*0bc0*/  LDC R2, c[0x0][0x14] ;  /* 0x00000500ff027b82 */ /* 0x000ea20000000800 */
[----:B0-----:R-:W-:-:S04]  /*0bd0*/  @P1 IMAD.WIDE.U32 R18, R6, R19, R8 ;  /* 0x0000001306121225 */ /* 0x001fc800078e0008 */
[----:B------:R-:W-:Y:S02]  /*0be0*/  @P1 IMAD.IADD R17, R19, 0x1, R17 ;  /* 0x0000000113111824 */ /* 0x000fe400078e0211 */
[----:B-1----:R-:W-:-:S04]  /*0bf0*/  @!P1 IMAD.WIDE.U32 R8, R11, R14, R6 ;  /* 0x0000000e0b089225 */ /* 0x002fc800078e0006 */
[----:B------:R-:W-:Y:S02]  /*0c00*/  @!P1 IMAD.MOV.U32 R18, RZ, RZ, R8 ;  /* 0x000000ffff129224 */ /* 0x000fe400078e0008 */
[----:B------:R-:W-:Y:S02]  /*0c10*/  @!P1 IMAD.MOV.U32 R17, RZ, RZ, R9 ;  /* 0x000000ffff119224 */ /* 0x000fe400078e0009 */
[----:B--2---:R-:W-:-:S04]  /*0c20*/  IMAD.WIDE.U32 R12, R2, UR4, RZ ;  /* 0x00000004020c7c25 */ /* 0x004fc8000f8e00ff */
[----:B------:R-:W-:Y:S01]  /*0c30*/  IMAD R23, R2, UR5, RZ ;  /* 0x0000000502177c24 */ /* 0x000fe2000f8e02ff */
[----:B------:R0:W-:Y:S03]  /*0c40*/  STL.64 [R1], R12 ;  /* 0x0000000c01007387 */ /* 0x0001e60000100a00 */
[----:B------:R-:W-:Y:S01]  /*0c50*/  IMAD.IADD R23, R13, 0x1, R23 ;  /* 0x000000010d177824 */ /* 0x000fe200078e0217 */
[----:B------:R-:W-:Y:S06]  /*0c60*/  @P0 BRA `(.L_x_10) ;  /* 0x0000000000240947 */ /* 0x000fec0003800000 */
[----:B------:R-:W-:Y:S01]  /*0c70*/  USHF.R.U32.HI UR4, URZ, 0x1, UR40 ;  /* 0x000000013f047899 */ /* 0x000fe20008011628 */
[----:B------:R-:W-:Y:S01]  /*0c80*/  IADD3 R18, P0, R18, R12, RZ ;  /* 0x0000000c12127210 */ /* 0x000fe20007f1e0ff */
[----:B------:R-:W-:Y:S02]  /*0c90*/  UISETP.GE.U32.AND UP0, UPT, UR40, 0xe, UPT ;  /* 0x0000000e2800788c */ /* 0x000fe4000bf06070 */
[----:B------:R-:W-:Y:S02]  /*0ca0*/  UIMAD.WIDE.U32 UR4, UR4, -0x6db6db6d, URZ ;  /* 0x92492493040478a5 */ /* 0x000fe4000f8e003f */
[----:B------:R-:W-:Y:S01]  /*0cb0*/  IMAD.X R17, R23, 0x1, R17, P0 ;  /* 0x0000000117117824 */ /* 0x000fe200000e0611 */
[----:B------:R-:W-:Y:S01]  /*0cc0*/  UMOV UR39, URZ ;  /* 0x0000003f00277c82 */ /* 0x000fe20008000000 */
[----:B------:R-:W-:-:S04]  /*0cd0*/  USHF.R.U32.HI UR4, URZ, 0x2, UR5 ;  /* 0x000000023f047899 */ /* 0x000fc80008011605 */
[----:B------:R-:W-:Y:S02]  /*0ce0*/  UIMAD UR38, UR4, -0xe, UR40 ;  /* 0xfffffff2042678a4 */ /* 0x000fe4000f8e0228 */
[----:B------:R-:W-:-:S12]  /*0cf0*/  @UP0 ULOP3.LUT UR39, UR4, 0x1, URZ, 0xc0, !UPT ;  /* 0x0000000104270892 */ /* 0x000fd8000f8ec03f */
.L_x_10:
[----:B------:R-:W-:Y:S01]  /*0d00*/  ISETP.GE.U32.AND P0, PT, R18, UR8, PT ;  /* 0x0000000812007c0c */ /* 0x000fe2000bf06070 */
[----:B------:R-:W-:Y:S01]  /*0d10*/  IMAD.MOV.U32 R19, RZ, RZ, -0x1 ;  /* 0xffffffffff137424 */ /* 0x000fe200078e00ff */
[----:B------:R-:W-:Y:S01]  /*0d20*/  PRMT R8, RZ, 0x7610, R8 ;  /* 0x00007610ff087816 */ /* 0x000fe20000000008 */
[----:B------:R-:W-:Y:S01]  /*0d30*/  IMAD.MOV.U32 R22, RZ, RZ, -0x1 ;  /* 0xffffffffff167424 */ /* 0x000fe200078e00ff */
[----:B------:R-:W-:Y:S01]  /*0d40*/  ISETP.GE.U32.AND.EX P0, PT, R17, UR9, PT, P0 ;  /* 0x0000000911007c0c */ /* 0x000fe2000bf06100 */
[----:B------:R-:W-:-:S12]  /*0d50*/  IMAD.MOV.U32 R2, RZ, RZ, -0x1 ;  /* 0xffffffffff027424 */ /* 0x000fd800078e00ff */
[----:B------:R-:W-:Y:S05]  /*0d60*/  @P0 BRA `(.L_x_11) ;  /* 0x00000004005c0947 */ /* 0x000fea0003800000 */
[----:B------:R-:W1:Y:S01]  /*0d70*/  LDC.64 R20, c[0x0][0x628] ;  /* 0x00018a00ff147b82 */ /* 0x000e620000000a00 */
[----:B------:R-:W-:Y:S02]  /*0d80*/  IMAD.MOV.U32 R8, RZ, RZ, R18 ;  /* 0x000000ffff087224 */ /* 0x000fe400078e0012 */
[----:B------:R-:W-:-:S05]  /*0d90*/  IMAD.MOV.U32 R9, RZ, RZ, R17 ;  /* 0x000000ffff097224 */ /* 0x000fca00078e0011 */
[----:B------:R-:W2:Y:S08]  /*0da0*/  LDC R2, c[0x0][0x630] ;  /* 0x00018c00ff027b82 */ /* 0x000eb00000000800 */
[----:B------:R-:W3:Y:S01]  /*0db0*/  LDC.64 R24, c[0x0][0x620] ;  /* 0x00018800ff187b82 */ /* 0x000ee20000000a00 */
[----:B-1----:R-:W-:-:S04]  /*0dc0*/  ISETP.NE.U32.AND P0, PT, R20, RZ, PT ;  /* 0x000000ff1400720c */ /* 0x002fc80003f05070 */
[----:B------:R-:W-:-:S13]  /*0dd0*/  ISETP.NE.AND.EX P0, PT, R21, RZ, PT, P0 ;  /* 0x000000ff1500720c */ /* 0x000fda0003f05300 */
[----:B--23--:R-:W-:Y:S05]  /*0de0*/  @!P0 BRA `(.L_x_12) ;  /* 0x0000000000288947 */ /* 0x00cfea0003800000 */
[----:B0-----:R-:W0:Y:S02]  /*0df0*/  LDC R13, c[0x0][0x634] ;  /* 0x00018d00ff0d7b82 */ /* 0x001e240000000800 */
[----:B0-----:R-:W-:-:S05]  /*0e00*/  IADD3 R13, P0, R18, R13, RZ ;  /* 0x0000000d120d7210 */ /* 0x001fca0007f1e0ff */
[----:B------:R-:W-:-:S04]  /*0e10*/  IMAD.X R15, RZ, RZ, R17, P0 ;  /* 0x000000ffff0f7224 */ /* 0x000fc800000e0611 */
[----:B------:R-:W-:-:S04]  /*0e20*/  IMAD.WIDE.U32 R8, R15, R20, RZ ;  /* 0x000000140f087225 */ /* 0x000fc800078e00ff */
[----:B------:R-:W-:-:S04]  /*0e30*/  IMAD.WIDE.U32 R10, P0, R13, R21, R8 ;  /* 0x000000150d0a7225 */ /* 0x000fc80007800008 */
[----:B------:R-:W-:-:S04]  /*0e40*/  IMAD.WIDE.U32 R8, R13, R20, RZ ;  /* 0x000000140d087225 */ /* 0x000fc800078e00ff */
[----:B------:R-:W-:Y:S01]  /*0e50*/  IMAD.X R13, RZ, RZ, RZ, P0 ;  /* 0x000000ffff0d7224 */ /* 0x000fe200000e06ff */
[----:B------:R-:W-:Y:S01]  /*0e60*/  IADD3 RZ, P0, R9, R10, RZ ;  /* 0x0000000a09ff7210 */ /* 0x000fe20007f1e0ff */
[----:B------:R-:W-:-:S04]  /*0e70*/  IMAD.MOV.U32 R12, RZ, RZ, R11 ;  /* 0x000000ffff0c7224 */ /* 0x000fc800078e000b */
[----:B------:R-:W-:-:S08]  /*0e80*/  IMAD.WIDE.U32.X R8, R15, R21, R12, P0 ;  /* 0x000000150f087225 */ /* 0x000fd000000e040c */
.L_x_12:
[-CC-:B------:R-:W-:Y:S01]  /*0e90*/  SHF.R.U64 R31, R8, R2.reuse, R9.reuse ;  /* 0x00000002081f7219 */ /* 0x180fe20000001209 */
[----:B0-----:R-:W0:Y:S01]  /*0ea0*/  LDC R12, c[0x0][0x618] ;  /* 0x00018600ff0c7b82 */ /* 0x001e220000000800 */
[----:B------:R-:W-:Y:S01]  /*0eb0*/  SHF.R.U32.HI R7, RZ, R2, R9 ;  /* 0x00000002ff077219 */ /* 0x000fe20000011609 */
[----:B------:R-:W-:Y:S01]  /*0ec0*/  ULDC UR4, c[0x0][0x150] ;  /* 0x0000540000047ab9 */ /* 0x000fe20000000800 */
[----:B------:R-:W-:Y:S01]  /*0ed0*/  IADD3 R11, P0, RZ, -R31, RZ ;  /* 0x8000001fff0b7210 */ /* 0x000fe20007f1e0ff */
[----:B------:R-:W-:Y:S01]  /*0ee0*/  IMAD.MOV.U32 R19, RZ, RZ, R17 ;  /* 0x000000ffff137224 */ /* 0x000fe200078e0011 */
[----:B------:R-:W-:-:S03]  /*0ef0*/  I2FP.F32.U32 R2, R6 ;  /* 0x0000000600027245 */ /* 0x000fc60000201000 */
[----:B------:R-:W1:Y:S01]  /*0f00*/  LDC.64 R26, c[0x0][0x640] ;  /* 0x00019000ff1a7b82 */ /* 0x000e620000000a00 */
[----:B------:R-:W-:Y:S02]  /*0f10*/  IMAD.X R13, RZ, RZ, ~R7, P0 ;  /* 0x000000ffff0d7224 */ /* 0x000fe400000e0e07 */
[----:B------:R-:W-:Y:S01]  /*0f20*/  FMUL R2, R2, UR4 ;  /* 0x0000000402027c20 */ /* 0x000fe20008400000 */
[----:B------:R-:W-:Y:S01]  /*0f30*/  IMAD.WIDE.U32 R8, R11, R24, R18 ;  /* 0x000000180b087225 */ /* 0x000fe200078e0012 */
[----:B------:R-:W-:-:S03]  /*0f40*/  ULDC UR4, c[0x0][0x154] ;  /* 0x0000550000047ab9 */ /* 0x000fc60000000800 */
[----:B------:R-:W-:Y:S01]  /*0f50*/  IMAD R10, R13, R24, RZ ;  /* 0x000000180d0a7224 */ /* 0x000fe200078e02ff */
[----:B------:R-:W2:Y:S01]  /*0f60*/  LDC R7, c[0x0][0x144] ;  /* 0x00005100ff077b82 */ /* 0x000ea20000000800 */
[----:B------:R-:W3:Y:S02]  /*0f70*/  F2I.U32.TRUNC.NTZ R2, R2 ;  /* 0x0000000200027305 */ /* 0x000ee4000020f000 */
[----:B------:R-:W-:-:S04]  /*0f80*/  IMAD R11, R11, R25, R10 ;  /* 0x000000190b0b7224 */ /* 0x000fc800078e020a */
[----:B------:R-:W-:Y:S01]  /*0f90*/  IMAD.IADD R9, R9, 0x1, R11 ;  /* 0x0000000109097824 */ /* 0x000fe200078e020b */
[----:B------:R-:W4:Y:S01]  /*0fa0*/  LDC R22, c[0x0][0x608] ;  /* 0x00018200ff167b82 */ /* 0x000f220000000800 */
[----:B------:R-:W-:-:S03]  /*0fb0*/  IMAD.MOV.U32 R11, RZ, RZ, -0x1 ;  /* 0xffffffffff0b7424 */ /* 0x000fc600078e00ff */
[--C-:B0-----:R-:W-:Y:S02]  /*0fc0*/  SHF.R.U64 R20, R8, R12, R9.reuse ;  /* 0x0000000c08147219 */ /* 0x101fe40000001209 */
[----:B------:R-:W-:Y:S02]  /*0fd0*/  I2FP.F32.U32 R8, R14 ;  /* 0x0000000e00087245 */ /* 0x000fe40000201000 */
[----:B------:R-:W0:Y:S01]  /*0fe0*/  LDC R24, c[0x0][0x658] ;  /* 0x00019600ff187b82 */ /* 0x000e220000000800 */
[----:B-1----:R-:W-:Y:S01]  /*0ff0*/  ISETP.NE.U32.AND P0, PT, R26, RZ, PT ;  /* 0x000000ff1a00720c */ /* 0x002fe20003f05070 */
[----:B---3--:R-:W-:Y:S02]  /*1000*/  IMAD.MOV R10, RZ, RZ, -R2 ;  /* 0x000000ffff0a7224 */ /* 0x008fe400078e0a02 */
[----:B------:R-:W-:Y:S01]  /*1010*/  FMUL R8, R8, UR4 ;  /* 0x0000000408087c20 */ /* 0x000fe20008400000 */
[----:B------:R-:W-:Y:S02]  /*1020*/  SHF.R.U32.HI R9, RZ, R12, R9 ;  /* 0x0000000cff097219 */ /* 0x000fe40000011609 */
[----:B------:R-:W-:Y:S01]  /*1030*/  ISETP.NE.AND.EX P0, PT, R27, RZ, PT, P0 ;  /* 0x000000ff1b00720c */ /* 0x000fe20003f05300 */
[----:B------:R1:W3:Y:S01]  /*1040*/  F2I.U32.TRUNC.NTZ R15, R8 ;  /* 0x00000008000f7305 */ /* 0x0002e2000020f000 */
[----:B------:R-:W1:Y:S01]  /*1050*/  LDC R19, c[0x0][0x148] ;  /* 0x00005200ff137b82 */ /* 0x000e620000000800 */
[----:B--2---:R-:W-:-:S07]  /*1060*/  IMAD R2, R7, R10, R6 ;  /* 0x0000000a07027224 */ /* 0x004fce00078e0206 */
[----:B------:R-:W2:Y:S01]  /*1070*/  LDC R25, c[0x0][0x600] ;  /* 0x00018000ff197b82 */ /* 0x000ea20000000800 */
[-CC-:B----4-:R-:W-:Y:S02]  /*1080*/  SHF.R.U64 R32, R20, R22.reuse, R9.reuse ;  /* 0x0000001614207219 */ /* 0x190fe40000001209 */
[----:B------:R-:W-:Y:S01]  /*1090*/  SHF.R.U32.HI R7, RZ, R22, R9 ;  /* 0x00000016ff077219 */ /* 0x000fe20000011609 */
[----:B------:R-:W-:-:S04]  /*10a0*/  IMAD.MOV.U32 R9, RZ, RZ, 0x1 ;  /* 0x00000001ff097424 */ /* 0x000fc800078e00ff */
[----:B------:R-:W4:Y:S01]  /*10b0*/  LDC R28, c[0x0][0x648] ;  /* 0x00019200ff1c7b82 */ /* 0x000f220000000800 */
[-C--:B0-----:R-:W-:Y:S02]  /*10c0*/  SHF.L.U32 R6, R11, R24.reuse, RZ ;  /* 0x000000180b067219 */ /* 0x081fe400000006ff */
[--C-:B------:R-:W-:Y:S02]  /*10d0*/  SHF.R.U64 R22, R32, R24, R7.reuse ;  /* 0x0000001820167219 */ /* 0x100fe40000001207 */
[----:B------:R-:W-:Y:S02]  /*10e0*/  LOP3.LUT R13, RZ, R6, RZ, 0x33, !PT ;  /* 0x00000006ff0d7212 */ /* 0x000fe400078e33ff */
[-C--:B------:R-:W-:Y:S01]  /*10f0*/  SHF.R.U32.HI R7, RZ, R24.reuse, R7 ;  /* 0x00000018ff077219 */ /* 0x080fe20000011607 */
[----:B------:R-:W0:Y:S01]  /*1100*/  LDC R29, c[0x0][0x638] ;  /* 0x00018e00ff1d7b82 */ /* 0x000e220000000800 */
[----:B------:R-:W-:Y:S01]  /*1110*/  SHF.L.U32 R12, R9, R24, RZ ;  /* 0x00000018090c7219 */ /* 0x000fe200000006ff */
[----:B------:R-:W-:-:S06]  /*1120*/  IMAD.MOV.U32 R6, RZ, RZ, R22 ;  /* 0x000000ffff067224 */ /* 0x000fcc00078e0016 */
[----:B------:R-:W0:Y:S01]  /*1130*/  LDC R30, c[0x0][0x610] ;  /* 0x00018400ff1e7b82 */ /* 0x000e220000000800 */
[----:B-1-3--:R-:W-:Y:S05]  /*1140*/  @!P0 BRA `(.L_x_13) ;  /* 0x0000000000288947 */ /* 0x00afea0003800000 */
[----:B------:R-:W1:Y:S02]  /*1150*/  LDC R11, c[0x0][0x64c] ;  /* 0x00019300ff0b7b82 */ /* 0x000e640000000800 */
[----:B-1----:R-:W-:-:S05]  /*1160*/  IADD3 R11, P0, R22, R11, RZ ;  /* 0x0000000b160b7210 */ /* 0x002fca0007f1e0ff */
        /* <DEDUP_REMOVED lines=8> */
.L_x_13:
[----:B----4-:R-:W-:Y:S01]  /*11f0*/  SHF.R.U64 R6, R6, R28, R7 ;  /* 0x0000001c06067219 */ /* 0x010fe20000001207 */
[----:B--2---:R-:W-:Y:S01]  /*1200*/  VIADD R7, R25, 0xffffffff ;  /* 0xffffffff19077836 */ /* 0x004fe20000000000 */
[----:B------:R-:W-:Y:S01]  /*1210*/  LOP3.LUT R13, R32, R13, RZ, 0xc0, !PT ;  /* 0x0000000d200d7212 */ /* 0x000fe200078ec0ff */
[----:B------:R-:W-:Y:S02]  /*1220*/  IMAD.MOV R15, RZ, RZ, -R15 ;  /* 0x000000ffff0f7224 */ /* 0x000fe400078e0a0f */
[----:B------:R-:W-:Y:S01]  /*1230*/  IMAD.MOV R8, RZ, RZ, -R6 ;  /* 0x000000ffff087224 */ /* 0x000fe200078e0a06 */
[----:B------:R-:W-:Y:S01]  /*1240*/  LOP3.LUT R7, R20, R7, RZ, 0xc0, !PT ;  /* 0x0000000714077212 */ /* 0x000fe200078ec0ff */
[----:B------:R-:W-:Y:S02]  /*1250*/  IMAD R13, R12, R6, R13 ;  /* 0x000000060c0d7224 */ /* 0x000fe400078e020d */
[----:B------:R-:W-:Y:S02]  /*1260*/  @P1 IMAD R2, R19, R15, R14 ;  /* 0x0000000f13021224 */ /* 0x000fe400078e020e */
[----:B0-----:R-:W-:-:S02]  /*1270*/  IMAD R6, R8, R29, R22 ;  /* 0x0000001d08067224 */ /* 0x001fc400078e0216 */
[----:B------:R-:W-:Y:S02]  /*1280*/  IMAD R2, R13, R30, R2 ;  /* 0x0000001e0d027224 */ /* 0x000fe400078e0202 */
[----:B------:R-:W-:Y:S02]  /*1290*/  IMAD R19, R6, R25, R7 ;  /* 0x0000001906137224 */ /* 0x000fe400078e0207 */
[----:B------:R-:W-:-:S03]  /*12a0*/  IMAD.MOV.U32 R8, RZ, RZ, 0x1 ;  /* 0x00000001ff087424 */ /* 0x000fc600078e00ff */
[----:B------:R-:W-:Y:S02]  /*12b0*/  SEL R22, R19, R2, !P1 ;  /* 0x0000000213167207 */ /* 0x000fe40004800000 */
[----:B------:R-:W-:Y:S01]  /*12c0*/  SEL R19, R2, R19, !P1 ;  /* 0x0000001302137207 */ /* 0x000fe20004800000 */
[----:B------:R-:W-:-:S07]  /*12d0*/  IMAD.MOV.U32 R2, RZ, RZ, R31 ;  /* 0x000000ffff027224 */ /* 0x000fce00078e001f */
.L_x_11:
[----:B------:R-:W-:Y:S05]  /*12e0*/  @!P2 BRA `(.L_x_14) ;  /* 0x000000380014a947 */ /* 0x000fea0003800000 */
[----:B------:R-:W-:-:S13]  /*12f0*/  ISETP.GT.U32.AND P0, PT, R33, 0x1, PT ;  /* 0x000000012100780c */ /* 0x000fda0003f04070 */
[----:B------:R-:W-:Y:S05]  /*1300*/  @P0 EXIT ;  /* 0x000000000000094d */ /* 0x000fea0003800000 */
.L_x_15:
[----:B------:R-:W-:-:S08]  /*1310*/  NOP ;  /* 0x0000000000007918 */ /* 0x000fd00000000000 */
[----:B------:R-:W1:Y:S02]  /*1320*/  USETMAXREG.TRY_ALLOC.CTAPOOL UP0, 0xe8 ;  /* 0x000000e8000079c8 */ /* 0x000e640008000600 */
[----:B-1----:R-:W-:-:S13]  /*1330*/  PLOP3.LUT P0, PT, PT, PT, UP0, 0x80, 0x0 ;  /* 0x000000000000781c */ /* 0x002fda0003f0f008 */
[----:B------:R-:W-:Y:S05]  /*1340*/  @!P0 BRA `(.L_x_15) ;  /* 0xfffffffc00f08947 */ /* 0x000fea000383ffff */
[----:B------:R-:W-:-:S13]  /*1350*/  LOP3.LUT P0, RZ, R8, 0xff, RZ, 0xc0, !PT ;  /* 0x000000ff08ff7812 */ /* 0x000fda000780c0ff */
[----:B------:R-:W-:Y:S05]  /*1360*/  @!P0 EXIT ;  /* 0x000000000000894d */ /* 0x000fea0003800000 */
[----:B------:R-:W1:Y:S01]  /*1370*/  S2UR UR4, SR_CgaCtaId ;  /* 0x00000000000479c3 */ /* 0x000e620000008800 */
[----:B------:R-:W-:Y:S01]  /*1380*/  VIADD R6, R5, 0xffffffff ;  /* 0xffffffff05067836 */ /* 0x000fe20000000000 */
[----:B------:R-:W-:Y:S01]  /*1390*/  SHF.R.S32.HI R0, RZ, 0x1f, R3 ;  /* 0x0000001fff007819 */ /* 0x000fe20000011403 */
[----:B------:R-:W-:Y:S01]  /*13a0*/  UMOV UR41, 0x400 ;  /* 0x0000040000297882 */ /* 0x000fe20000000000 */
[----:B------:R-:W-:Y:S01]  /*13b0*/  UISETP.LT.AND UP0, UPT, UR40, 0x1, UPT ;  /* 0x000000012800788c */ /* 0x000fe2000bf01270 */
[----:B------:R-:W-:Y:S01]  /*13c0*/  LOP3.LUT R70, R16, 0x1, RZ, 0xfc, !PT ;  /* 0x0000000110467812 */ /* 0x000fe200078efcff */
[----:B------:R-:W-:Y:S01]  /*13d0*/  ULDC UR6, c[0x0][0x284] ;  /* 0x0000a10000067ab9 */ /* 0x000fe20000000800 */
[----:B------:R-:W-:Y:S01]  /*13e0*/  R2UR UR42, R6 ;  /* 0x00000000062a72ca */ /* 0x000fe200000e0000 */
[----:B------:R-:W-:Y:S01]  /*13f0*/  USEL UR43, UR40, 0x1, UP0 ;  /* 0x00000001282b7887 */ /* 0x000fe20008000000 */
[CC--:B------:R-:W-:Y:S01]  /*1400*/  LEA.HI R4, R0.reuse, R3.reuse, RZ, 0x2 ;  /* 0x0000000300047211 */ /* 0x0c0fe200078f10ff */
[----:B------:R-:W-:Y:S01]  /*1410*/  USHF.L.U32 UR46, UR40, 0x1, URZ ;  /* 0x00000001282e7899 */ /* 0x000fe2000800063f */
[----:B------:R-:W-:Y:S01]  /*1420*/  LEA.HI R0, R0, R3, RZ, 0x5 ;  /* 0x0000000300007211 */ /* 0x000fe200078f28ff */
[----:B------:R-:W-:Y:S01]  /*1430*/  UIADD3 UR43, -UR43, UR40, URZ ;  /* 0x000000282b2b7290 */ /* 0x000fe2000fffe13f */
[----:B------:R-:W-:-:S02]  /*1440*/  SHF.R.S32.HI R58, RZ, 0x2, R4 ;  /* 0x00000002ff3a7819 */ /* 0x000fc40000011404 */
[----:B------:R-:W-:Y:S02]  /*1450*/  SHF.R.S32.HI R5, RZ, 0x1f, R4 ;  /* 0x0000001fff057819 */ /* 0x000fe40000011404 */
[----:B------:R-:W-:Y:S02]  /*1460*/  LOP3.LUT R60, R4, 0xfffffffc, RZ, 0xc0, !PT ;  /* 0xfffffffc043c7812 */ /* 0x000fe400078ec0ff */
[----:B------:R-:W-:Y:S01]  /*1470*/  LEA.HI R5, R5, R58, RZ, 0x3 ;  /* 0x0000003a05057211 */ /* 0x000fe200078f18ff */
[----:B------:R-:W-:Y:S01]  /*1480*/  USHF.L.U32 UR42, UR42, 0x3, URZ ;  /* 0x000000032a2a7899 */ /* 0x000fe2000800063f */
[----:B------:R-:W-:Y:S01]  /*1490*/  ISETP.NE.AND P0, PT, R6, RZ, PT ;  /* 0x000000ff0600720c */ /* 0x000fe20003f05270 */
[----:B------:R-:W-:Y:S01]  /*14a0*/  IMAD.IADD R60, R3, 0x1, -R60 ;  /* 0x00000001033c7824 */ /* 0x000fe200078e0a3c */
[----:B------:R-:W-:Y:S01]  /*14b0*/  LOP3.LUT R5, R5, 0xfffffff8, RZ, 0xc0, !PT ;  /* 0xfffffff805057812 */ /* 0x000fe200078ec0ff */
[----:B-1----:R-:W-:Y:S01]  /*14c0*/  ULEA UR41, UR4, UR41, 0x18 ;  /* 0x0000002904297291 */ /* 0x002fe2000f8ec03f */
[----:B------:R-:W-:Y:S01]  /*14d0*/  SEL R71, RZ, 0x1, P0 ;  /* 0x00000001ff477807 */ /* 0x000fe20000000000 */
[----:B------:R-:W-:-:S02]  /*14e0*/  IMAD.U32 R62, RZ, RZ, UR42 ;  /* 0x0000002aff3e7e24 */ /* 0x000fc4000f8e00ff */
[----:B------:R-:W-:Y:S01]  /*14f0*/  UIADD3 UR47, UR41, 0xf0, URZ ;  /* 0x000000f0292f7890 */ /* 0x000fe2000fffe03f */
[----:B------:R-:W-:Y:S01]  /*1500*/  IMAD.IADD R58, R58, 0x1, -R5 ;  /* 0x000000013a3a7824 */ /* 0x000fe200078e0a05 */
[----:B------:R-:W-:Y:S01]  /*1510*/  SHF.R.S32.HI R5, RZ, 0x5, R0 ;  /* 0x00000005ff057819 */ /* 0x000fe20000011400 */
[----:B------:R-:W-:Y:S01]  /*1520*/  UIADD3 UR5, UR41, 0x1c200, URZ ;  /* 0x0001c20029057890 */ /* 0x000fe2000fffe03f */
[C---:B------:R-:W-:Y:S01]  /*1530*/  LOP3.LUT R64, R62.reuse, 0x8, RZ, 0xc0, !PT ;  /* 0x000000083e407812 */ /* 0x040fe200078ec0ff */
[----:B------:R-:W-:Y:S01]  /*1540*/  UIADD3 UR4, UR41, 0x200, URZ ;  /* 0x0000020029047890 */ /* 0x000fe2000fffe03f */
[--C-:B------:R-:W-:Y:S01]  /*1550*/  SHF.R.S32.HI R59, RZ, 0x1f, R58.reuse ;  /* 0x0000001fff3b7819 */ /* 0x100fe2000001143a */
[----:B------:R-:W-:Y:S01]  /*1560*/  USHF.R.U32.HI UR5, URZ, 0x4, UR5 ;  /* 0x000000043f057899 */ /* 0x000fe20008011605 */
[C-C-:B------:R-:W-:Y:S01]  /*1570*/  IMAD R65, R5.reuse, -0x10, -R58.reuse ;  /* 0xfffffff005417824 */ /* 0x140fe200078e0a3a */
[----:B------:R-:W-:Y:S01]  /*1580*/  USHF.R.U32.HI UR4, URZ, 0x4, UR4 ;  /* 0x000000043f047899 */ /* 0x000fe20008011604 */
[----:B------:R-:W-:Y:S01]  /*1590*/  IMAD.U32 R61, RZ, RZ, UR47 ;  /* 0x0000002fff3d7e24 */ /* 0x000fe2000f8e00ff */
[----:B------:R-:W-:Y:S01]  /*15a0*/  ULOP3.LUT UR5, UR5, 0x3fff, URZ, 0xc0, !UPT ;  /* 0x00003fff05057892 */ /* 0x000fe2000f8ec03f */
[----:B------:R-:W-:Y:S01]  /*15b0*/  IMAD.WIDE R58, R5, 0x10, R58 ;  /* 0x00000010053a7825 */ /* 0x000fe200078e023a */
[----:B------:R-:W-:Y:S01]  /*15c0*/  LOP3.LUT R62, R62, 0x8, RZ, 0xc, !PT ;  /* 0x000000083e3e7812 */ /* 0x000fe200078e0cff */
[----:B------:R-:W-:Y:S01]  /*15d0*/  ULOP3.LUT UR44, UR4, 0x3fff, URZ, 0xc0, !UPT ;  /* 0x00003fff042c7892 */ /* 0x000fe2000f8ec03f */
[----:B------:R-:W-:Y:S01]  /*15e0*/  LOP3.LUT R64, R64, 0x18, RZ, 0x3c, !PT ;  /* 0x0000001840407812 */ /* 0x000fe200078e3cff */
[----:B------:R-:W-:Y:S01]  /*15f0*/  VIADD R63, R61, UR42 ;  /* 0x0000002a3d3f7c36 */ /* 0x000fe20008000000 */
[----:B------:R-:W-:Y:S01]  /*1600*/  ULOP3.LUT UR45, UR5, 0x10000, URZ, 0xfc, !UPT ;  /* 0x00010000052d7892 */ /* 0x000fe2000f8efc3f */
[----:B------:R-:W-:-:S11]  /*1610*/  VIADD R65, R65, UR6 ;  /* 0x0000000641417c36 */ /* 0x000fd60008000000 */
.L_x_99:
[----:B------:R-:W-:Y:S01]  /*1620*/  SHF.L.U32 R0, R71, 0x1f, RZ ;  /* 0x0000001f47007819 */ /* 0x000fe200000006ff */
[----:B------:R-:W-:Y:S02]  /*1630*/  ULDC UR4, c[0x0][0x28c] ;  /* 0x0000a30000047ab9 */ /* 0x000fe40000000800 */
[----:B------:R-:W-:Y:S01]  /*1640*/  ISETP.LT.AND P1, PT, RZ, UR4, PT ;  /* 0x00000004ff007c0c */ /* 0x000fe2000bf21270 */
[----:B-1----:R-:W1:Y:S02]  /*1650*/  SYNCS.PHASECHK.TRANS64.TRYWAIT P0, [R61+UR42], R0 ;  /* 0x000000003d0075a7 */ /* 0x002e64000800016a */
[----:B-1-34-:R-:W-:Y:S10]  /*1660*/  @!P0 BRA `(.L_x_16) ;  /* 0x0000004800908947 */ /* 0x01aff40003800000 */
.L_x_131:
[----:B------:R-:W-:Y:S05]  /*1670*/  @P1 BRA `(.L_x_17) ;  /* 0x0000000000401947 */ /* 0x000fea0003800000 */
[----:B-1----:R-:W-:Y:S01]  /*1680*/  MOV R0, 0x0 ;  /* 0x0000000000007802 */ /* 0x002fe20000000f00 */
[----:B------:R-:W-:Y:S01]  /*1690*/  ULDC.64 UR4, c[0x4][0x68] ;  /* 0x01001a0000047ab9 */ /* 0x000fe20000000a00 */
[----:B------:R-:W-:Y:S01]  /*16a0*/  ULDC.64 UR6, c[0x4][0x8] ;  /* 0x0100020000067ab9 */ /* 0x000fe20000000a00 */
[----:B------:R-:W-:Y:S01]  /*16b0*/  IMAD.U32 R4, RZ, RZ, UR4 ;  /* 0x00000004ff047e24 */ /* 0x000fe2000f8e00ff */
[----:B------:R1:W2:Y:S01]  /*16c0*/  LDC.64 R14, c[0x4][R0] ;  /* 0x01000000000e7b82 */ /* 0x0002a20000000a00 */
[----:B------:R-:W-:Y:S01]  /*16d0*/  IMAD.U32 R5, RZ, RZ, UR5 ;  /* 0x00000005ff057e24 */ /* 0x000fe2000f8e00ff */
[----:B------:R-:W-:Y:S01]  /*16e0*/  ULDC.64 UR4, c[0x4][0x70] ;  /* 0x01001c0000047ab9 */ /* 0x000fe20000000a00 */
[----:B------:R-:W-:Y:S02]  /*16f0*/  IMAD.U32 R10, RZ, RZ, UR6 ;  /* 0x00000006ff0a7e24 */ /* 0x000fe4000f8e00ff */
[----:B------:R-:W-:Y:S02]  /*1700*/  IMAD.U32 R6, RZ, RZ, UR4 ;  /* 0x00000004ff067e24 */ /* 0x000fe4000f8e00ff */
[----:B------:R-:W-:-:S02]  /*1710*/  IMAD.U32 R7, RZ, RZ, UR5 ;  /* 0x00000005ff077e24 */ /* 0x000fc4000f8e00ff */
[----:B------:R-:W-:Y:S02]  /*1720*/  IMAD.U32 R11, RZ, RZ, UR7 ;  /* 0x00000007ff0b7e24 */ /* 0x000fe4000f8e00ff */
[----:B------:R-:W-:Y:S02]  /*1730*/  IMAD.MOV.U32 R8, RZ, RZ, 0x1e1 ;  /* 0x000001e1ff087424 */ /* 0x000fe400078e00ff */
[----:B0-----:R-:W-:Y:S02]  /*1740*/  IMAD.MOV.U32 R12, RZ, RZ, 0x1 ;  /* 0x00000001ff0c7424 */ /* 0x001fe400078e00ff */
[----:B-1----:R-:W-:-:S07]  /*1750*/  IMAD.MOV.U32 R13, RZ, RZ, RZ ;  /* 0x000000ffff0d7224 */ /* 0x002fce00078e00ff */
[----:B------:R-:W-:-:S07]  /*1760*/  LEPC R20, `(.L_x_17) ;  /* 0x000000001014794e */ /* 0x000fce0000000000 */
[----:B--2--5:R-:W-:Y:S05]  /*1770*/  CALL.ABS.NOINC R14 ;  /* 0x000000000e007343 */ /* 0x024fea0003c00000 */
.L_x_17:
[----:B------:R-:W-:-:S13]  /*1780*/  ISETP.NE.AND P0, PT, R70, 0x3, PT ;  /* 0x000000034600780c */ /* 0x000fda0003f05270 */
[----:B------:R-:W-:Y:S05]  /*1790*/  @!P0 BRA `(.L_x_18) ;  /* 0x0000000000048947 */ /* 0x000fea0003800000 */
[----:B------:R-:W-:Y:S01]  /*17a0*/  BPT.TRAP 0x1 ;  /* 0x000000040000795c */ /* 0x000fe20000300000 */
.L_x_18:
[----:B------:R-:W-:Y:S02]  /*17b0*/  IMAD.U32 R3, RZ, RZ, UR38 ;  /* 0x00000026ff037e24 */ /* 0x000fe4000f8e00ff */
[----:B-1----:R-:W-:-:S03]  /*17c0*/  IMAD.U32 R0, RZ, RZ, UR39 ;  /* 0x00000027ff007e24 */ /* 0x002fc6000f8e00ff */
[----:B------:R-:W-:Y:S02]  /*17d0*/  LEA R3, R3, UR41, 0x3 ;  /* 0x0000002903037c11 */ /* 0x000fe4000f8e18ff */
[----:B------:R-:W-:-:S04]  /*17e0*/  SHF.L.U32 R0, R0, 0x1f, RZ ;  /* 0x0000001f00007819 */ /* 0x000fc800000006ff */
[----:B------:R1:W2:Y:S01]  /*17f0*/  SYNCS.PHASECHK.TRANS64.TRYWAIT P1, [R3+URZ], R0 ;  /* 0x00000000030075a7 */ /* 0x0002a2000802017f */
[----:B------:R-:W-:Y:S05]  /*1800*/  @!P0 BRA `(.L_x_19) ;  /* 0x0000000000048947 */ /* 0x000fea0003800000 */
[----:B------:R-:W-:Y:S01]  /*1810*/  BPT.TRAP 0x1 ;  /* 0x000000040000795c */ /* 0x000fe20000300000 */
.L_x_19:
[----:B--2---:R-:W-:Y:S05]  /*1820*/  @P1 BRA `(.L_x_20) ;  /* 0x0000000000081947 */ /* 0x004fea0003800000 */
[----:B------:R-:W2:Y:S02]  /*1830*/  SYNCS.PHASECHK.TRANS64.TRYWAIT P1, [R3+URZ], R0 ;  /* 0x00000000030075a7 */ /* 0x000ea4000802017f */
[----:B--2---:R-:W-:Y:S05]  /*1840*/  @!P1 BRA `(.L_x_21) ;  /* 0x00000048002c9947 */ /* 0x004fea0003800000 */
.L_x_20:
[----:B------:R-:W-:Y:S05]  /*1850*/  WARPSYNC.ALL ;  /* 0x0000000000007948 */ /* 0x000fea0003800000 */
[----:B------:R-:W-:Y:S01]  /*1860*/  ULEA UR8, UR38, UR44, 0x9 ;  /* 0x0000002c26087291 */ /* 0x000fe2000f8e483f */
[----:B------:R-:W-:Y:S01]  /*1870*/  WARPGROUP.ARRIVE ;  /* 0x00000000000079c5 */ /* 0x000fe20000000000 */
[----:B------:R-:W-:Y:S01]  /*1880*/  ULEA UR9, UR38, UR45, 0x9 ;  /* 0x0000002d26097291 */ /* 0x000fe2000f8e483f */
[----:B-12---:R-:W-:Y:S01]  /*1890*/  IMAD.U32 R0, RZ, RZ, UR43 ;  /* 0x0000002bff007e24 */ /* 0x006fe2000f8e00ff */
[----:B------:R-:W-:Y:S01]  /*18a0*/  UMOV UR5, 0x40000040 ;  /* 0x4000004000057882 */ /* 0x000fe20000000000 */
[----:B------:R-:W-:-:S02]  /*18b0*/  UMOV UR7, 0x40000040 ;  /* 0x4000004000077882 */ /* 0x000fc40000000000 */
[----:B------:R-:W-:Y:S01]  /*18c0*/  UMOV UR4, UR8 ;  /* 0x0000000800047c82 */ /* 0x000fe20008000000 */
[----:B------:R-:W-:Y:S01]  /*18d0*/  ISETP.GE.AND P1, PT, R0, 0x1, PT ;  /* 0x000000010000780c */ /* 0x000fe20003f26270 */
[----:B------:R-:W-:Y:S02]  /*18e0*/  UMOV UR6, UR9 ;  /* 0x0000000900067c82 */ /* 0x000fe40008000000 */
[----:B------:R-:W-:Y:S01]  /*18f0*/  HGMMA.64x64x16.F32.BF16 R24, gdesc[UR4].tnspA, RZ, !UPT, gsb0 ;  /* 0x20e00000041879f0 */ /* 0x000fe2000c0018ff */
[----:B------:R-:W-:Y:S02]  /*1900*/  UIADD3 UR4, UR8, 0x80, URZ ;  /* 0x0000008008047890 */ /* 0x000fe4000fffe03f */
[----:B------:R-:W-:Y:S01]  /*1910*/  UIADD3 UR6, UR9, 0x2, URZ ;  /* 0x0000000209067890 */ /* 0x000fe2000fffe03f */
[----:B------:R-:W-:Y:S01]  /*1920*/  UMOV UR5, 0x40000040 ;  /* 0x4000004000057882 */ /* 0x000fe20000000000 */
[----:B------:R-:W-:Y:S01]  /*1930*/  UMOV UR7, 0x40000040 ;  /* 0x4000004000077882 */ /* 0x000fe20000000000 */
[----:B------:R-:W-:-:S02]  /*1940*/  WARPGROUP.DEPBAR.LE gsb0, 0x0 ;  /* 0x00008000000079c5 */ /* 0x000fc40000010000 */
[----:B------:R-:W-:-:S06]  /*1950*/  WARPGROUP.ARRIVE ;  /* 0x00000000000079c5 */ /* 0x000fcc0000000000 */
[----:B------:R-:W-:Y:S01]  /*1960*/  HGMMA.64x64x16.F32.BF16 R24, gdesc[UR4].tnspA, R24, gsb0 ;  /* 0x20e00000041879f0 */ /* 0x000fe20008001818 */
[----:B------:R-:W-:Y:S02]  /*1970*/  UIADD3 UR4, UR8, 0x100, URZ ;  /* 0x0000010008047890 */ /* 0x000fe4000fffe03f */
[----:B------:R-:W-:Y:S01]  /*1980*/  UIADD3 UR6, UR9, 0x4, URZ ;  /* 0x0000000409067890 */ /* 0x000fe2000fffe03f */
[----:B------:R-:W-:Y:S01]  /*1990*/  UMOV UR5, 0x40000040 ;  /* 0x4000004000057882 */ /* 0x000fe20000000000 */
[----:B------:R-:W-:Y:S01]  /*19a0*/  UMOV UR7, 0x40000040 ;  /* 0x4000004000077882 */ /* 0x000fe20000000000 */
[----:B------:R-:W-:Y:S02]  /*19b0*/  WARPGROUP.DEPBAR.LE gsb0, 0x0 ;  /* 0x00008000000079c5 */ /* 0x000fe40000010000 */
        /* <DEDUP_REMOVED lines=8> */
[----:B------:R-:W-:Y:S03]  /*1a40*/  HGMMA.64x64x16.F32.BF16 R24, gdesc[UR4].tnspA, R24, gsb0 ;  /* 0x20e00000041879f0 */ /* 0x000fe60008001818 */
[----:B------:R-:W-:Y:S02]  /*1a50*/  WARPGROUP.DEPBAR.LE gsb0, 0x0 ;  /* 0x00008000000079c5 */ /* 0x000fe40000010000 */
[----:B------:R-:W-:Y:S05]  /*1a60*/  @!P1 BRA `(.L_x_22) ;  /* 0x0000000400109947 */ /* 0x000fea0003800000 */
[----:B------:R-:W-:Y:S01]  /*1a70*/  UIADD3 UR4, UR38, 0x1, URZ ;  /* 0x0000000126047890 */ /* 0x000fe2000fffe03f */
[----:B------:R-:W-:Y:S01]  /*1a80*/  IMAD.U32 R0, RZ, RZ, UR43 ;  /* 0x0000002bff007e24 */ /* 0x000fe2000f8e00ff */
[----:B------:R-:W-:Y:S02]  /*1a90*/  UMOV UR9, UR38 ;  /* 0x0000002600097c82 */ /* 0x000fe40008000000 */
[----:B------:R-:W-:-:S04]  /*1aa0*/  UISETP.NE.AND UP0, UPT, UR4, 0xe, UPT ;  /* 0x0000000e0400788c */ /* 0x000fc8000bf05270 */
[----:B------:R-:W-:Y:S02]  /*1ab0*/  USEL UR5, URZ, 0x1, UP0 ;  /* 0x000000013f057887 */ /* 0x000fe40008000000 */
[----:B------:R-:W-:Y:S02]  /*1ac0*/  USEL UR8, UR4, URZ, UP0 ;  /* 0x0000003f04087287 */ /* 0x000fe40008000000 */
[----:B------:R-:W-:-:S06]  /*1ad0*/  ULOP3.LUT UR5, UR39, UR5, URZ, 0x3c, !UPT ;  /* 0x0000000527057292 */ /* 0x000fcc000f8e3c3f */
[----:B------:R-:W-:-:S07]  /*1ae0*/  IMAD.U32 R5, RZ, RZ, UR5 ;  /* 0x00000005ff057e24 */ /* 0x000fce000f8e00ff */
.L_x_29:
[----:B-12---:R-:W-:Y:S05]  /*1af0*/  @!P0 BRA `(.L_x_23) ;  /* 0x0000000000048947 */ /* 0x006fea0003800000 */
[----:B------:R-:W-:Y:S01]  /*1b00*/  BPT.TRAP 0x1 ;  /* 0x000000040000795c */ /* 0x000fe20000300000 */
.L_x_23:
[----:B------:R-:W-:Y:S01]  /*1b10*/  ULEA UR4, UR8, UR41, 0x3 ;  /* 0x0000002908047291 */ /* 0x000fe2000f8e183f */
[----:B------:R-:W-:-:S08]  /*1b20*/  SHF.L.U32 R3, R5, 0x1f, RZ ;  /* 0x0000001f05037819 */ /* 0x000fd000000006ff */
[----:B------:R1:W2:Y:S01]  /*1b30*/  SYNCS.PHASECHK.TRANS64.TRYWAIT P1, [UR4], R3 ;  /* 0x00000003ff0075a7 */ /* 0x0002a20008020144 */
[----:B------:R-:W-:Y:S05]  /*1b40*/  @!P0 BRA `(.L_x_24) ;  /* 0x0000000000048947 */ /* 0x000fea0003800000 */
[----:B------:R-:W-:Y:S01]  /*1b50*/  BPT.TRAP 0x1 ;  /* 0x000000040000795c */ /* 0x000fe20000300000 */
.L_x_24:
[----:B--2---:R-:W-:Y:S05]  /*1b60*/  @P1 BRA `(.L_x_25) ;  /* 0x0000000000081947 */ /* 0x004fea0003800000 */
[----:B------:R-:W2:Y:S02]  /*1b70*/  SYNCS.PHASECHK.TRANS64.TRYWAIT P1, [UR4], R3 ;  /* 0x00000003ff0075a7 */ /* 0x000ea40008020144 */
[----:B--2---:R-:W-:Y:S05]  /*1b80*/  @!P1 BRA `(.L_x_26) ;  /* 0x0000004400709947 */ /* 0x004fea0003800000 */
.L_x_25:
[----:B------:R-:W-:Y:S01]  /*1b90*/  ULEA UR10, UR8, UR44, 0x9 ;  /* 0x0000002c080a7291 */ /* 0x000fe2000f8e483f */
[----:B------:R-:W-:Y:S01]  /*1ba0*/  WARPGROUP.ARRIVE ;  /* 0x00000000000079c5 */ /* 0x000fe20000000000 */
[----:B------:R-:W-:Y:S01]  /*1bb0*/  ULEA UR11, UR8, UR45, 0x9 ;  /* 0x0000002d080b7291 */ /* 0x000fe2000f8e483f */
[----:B------:R-:W-:Y:S01]  /*1bc0*/  UMOV UR5, 0x40000040 ;  /* 0x4000004000057882 */ /* 0x000fe20000000000 */
[----:B------:R-:W-:-:S03]  /*1bd0*/  UMOV UR7, 0x40000040 ;  /* 0x4000004000077882 */ /* 0x000fc60000000000 */
[----:B------:R-:W-:Y:S02]  /*1be0*/  UMOV UR4, UR10 ;  /* 0x0000000a00047c82 */ /* 0x000fe40008000000 */
[----:B------:R-:W-:Y:S02]  /*1bf0*/  UMOV UR6, UR11 ;  /* 0x0000000b00067c82 */ /* 0x000fe40008000000 */
[----:B------:R-:W-:Y:S01]  /*1c00*/  HGMMA.64x64x16.F32.BF16 R24, gdesc[UR4].tnspA, R24, gsb0 ;  /* 0x20e00000041879f0 */ /* 0x000fe20008001818 */
        /* <DEDUP_REMOVED lines=23> */
[----:B------:R-:W-:Y:S01]  /*1d80*/  BPT.TRAP 0x1 ;  /* 0x000000040000795c */ /* 0x000fe20000300000 */
.L_x_27:
[----:B------:R-:W-:Y:S01]  /*1d90*/  ULEA UR4, UR9, UR41, 0x3 ;  /* 0x0000002909047291 */ /* 0x000fe2000f8e183f */
[----:B------:R-:W-:-:S03]  /*1da0*/  ISETP.GT.U32.AND P1, PT, R16, 0x1, PT ;  /* 0x000000011000780c */ /* 0x000fc60003f24070 */
[----:B------:R-:W-:-:S04]  /*1db0*/  UIADD3 UR4, UR4, 0x70, URZ ;  /* 0x0000007004047890 */ /* 0x000fc8000fffe03f */
[----:B------:R-:W-:-:S09]  /*1dc0*/  UPRMT UR4, URZ, 0x654, UR4 ;  /* 0x000006543f047896 */ /* 0x000fd20008000004 */
[----:B------:R-:W-:Y:S01]  /*1dd0*/  SYNCS.ARRIVE.TRANS64.RED.A1T0 RZ, [UR4], RZ ;  /* 0x000000ffffff79a7 */ /* 0x000fe20008100404 */
[----:B------:R-:W-:Y:S05]  /*1de0*/  @P1 BRA `(.L_x_28) ;  /* 0x0000000000041947 */ /* 0x000fea0003800000 */
[----:B------:R-:W-:Y:S01]  /*1df0*/  BPT.TRAP 0x1 ;  /* 0x000000040000795c */ /* 0x000fe20000300000 */
.L_x_28:
[----:B------:R-:W-:Y:S01]  /*1e00*/  UIADD3 UR8, UR8, 0x1, URZ ;  /* 0x0000000108087890 */ /* 0x000fe2000fffe03f */
[C---:B------:R-:W-:Y:S01]  /*1e10*/  ISETP.GT.AND P1, PT, R0.reuse, 0x1, PT ;  /* 0x000000010000780c */ /* 0x040fe20003f24270 */
[----:B------:R-:W-:Y:S01]  /*1e20*/  UIADD3 UR9, UR9, 0x1, URZ ;  /* 0x0000000109097890 */ /* 0x000fe2000fffe03f */
[----:B------:R-:W-:Y:S01]  /*1e30*/  VIADD R0, R0, 0xffffffff ;  /* 0xffffffff00007836 */ /* 0x000fe20000000000 */
[----:B------:R-:W-:Y:S02]  /*1e40*/  UISETP.NE.AND UP0, UPT, UR8, 0xe, UPT ;  /* 0x0000000e0800788c */ /* 0x000fe4000bf05270 */
[----:B------:R-:W-:Y:S02]  /*1e50*/  UISETP.NE.AND UP1, UPT, UR9, 0xe, UPT ;  /* 0x0000000e0900788c */ /* 0x000fe4000bf25270 */
[----:B------:R-:W-:Y:S02]  /*1e60*/  USEL UR4, URZ, 0x1, UP0 ;  /* 0x000000013f047887 */ /* 0x000fe40008000000 */
[----:B------:R-:W-:-:S02]  /*1e70*/  USEL UR8, UR8, URZ, UP0 ;  /* 0x0000003f08087287 */ /* 0x000fc40008000000 */
[----:B------:R-:W-:Y:S02]  /*1e80*/  USEL UR9, UR9, URZ, UP1 ;  /* 0x0000003f09097287 */ /* 0x000fe40008800000 */
[----:B------:R-:W-:Y:S01]  /*1e90*/  LOP3.LUT R5, R5, UR4, RZ, 0x3c, !PT ;  /* 0x0000000405057c12 */ /* 0x000fe2000f8e3cff */
[----:B------:R-:W-:Y:S09]  /*1ea0*/  @P1 BRA `(.L_x_29) ;  /* 0xfffffffc00101947 */ /* 0x000ff2000383ffff */
.L_x_22:
[----:B------:R-:W3:Y:S01]  /*1eb0*/  LDC R0, c[0x0][0x28c] ;  /* 0x0000a300ff007b82 */ /* 0x000ee20000000800 */
[----:B------:R4:W-:Y:S01]  /*1ec0*/  SYNCS.ARRIVE.TRANS64.A1T0 RZ, [R62+UR47], RZ ;  /* 0x000000ff3eff79a7 */ /* 0x0009e2000810002f */
[----:B---3--:R-:W-:-:S13]  /*1ed0*/  ISETP.GE.AND P1, PT, R0, 0x1, PT ;  /* 0x000000010000780c */ /* 0x008fda0003f26270 */
[----:B----4-:R-:W-:Y:S05]  /*1ee0*/  @!P1 BRA `(.L_x_30) ;  /* 0x0000000000389947 */ /* 0x010fea0003800000 */
[----:B------:R-:W-:Y:S05]  /*1ef0*/  @!P0 BRA `(.L_x_31) ;  /* 0x0000000000048947 */ /* 0x000fea0003800000 */
[----:B------:R-:W-:Y:S01]  /*1f00*/  BPT.TRAP 0x1 ;  /* 0x000000040000795c */ /* 0x000fe20000300000 */
.L_x_31:
[----:B------:R-:W-:Y:S01]  /*1f10*/  UIADD3 UR6, UR43, UR38, URZ ;  /* 0x000000262b067290 */ /* 0x000fe2000fffe03f */
[----:B------:R-:W-:-:S03]  /*1f20*/  ISETP.GT.U32.AND P0, PT, R16, 0x1, PT ;  /* 0x000000011000780c */ /* 0x000fc60003f04070 */
[----:B------:R-:W-:-:S04]  /*1f30*/  USHF.R.U32.HI UR4, URZ, 0x1, UR6 ;  /* 0x000000013f047899 */ /* 0x000fc80008011606 */
[----:B------:R-:W-:-:S04]  /*1f40*/  UIMAD.WIDE.U32 UR4, UR4, -0x6db6db6d, URZ ;  /* 0x92492493040478a5 */ /* 0x000fc8000f8e003f */
[----:B------:R-:W-:-:S04]  /*1f50*/  USHF.R.U32.HI UR4, URZ, 0x2, UR5 ;  /* 0x000000023f047899 */ /* 0x000fc80008011605 */
[----:B------:R-:W-:-:S04]  /*1f60*/  UIMAD UR6, UR4, -0xe, UR6 ;  /* 0xfffffff2040678a4 */ /* 0x000fc8000f8e0206 */
[----:B------:R-:W-:-:S04]  /*1f70*/  ULEA UR6, UR6, UR41, 0x3 ;  /* 0x0000002906067291 */ /* 0x000fc8000f8e183f */
[----:B------:R-:W-:-:S04]  /*1f80*/  UIADD3 UR6, UR6, 0x70, URZ ;  /* 0x0000007006067890 */ /* 0x000fc8000fffe03f */
[----:B------:R-:W-:-:S09]  /*1f90*/  UPRMT UR6, URZ, 0x654, UR6 ;  /* 0x000006543f067896 */ /* 0x000fd20008000006 */
[----:B------:R-:W-:Y:S01]  /*1fa0*/  SYNCS.ARRIVE.TRANS64.RED.A1T0 RZ, [UR6], RZ ;  /* 0x000000ffffff79a7 */ /* 0x000fe20008100406 */
[----:B------:R-:W-:Y:S05]  /*1fb0*/  @P0 BRA `(.L_x_30) ;  /* 0x0000000000040947 */ /* 0x000fea0003800000 */
[----:B------:R-:W-:Y:S01]  /*1fc0*/  BPT.TRAP 0x1 ;  /* 0x000000040000795c */ /* 0x000fe20000300000 */
.L_x_30:
[----:B------:R-:W-:Y:S01]  /*1fd0*/  SHF.L.U32 R0, R71, 0x1f, RZ ;  /* 0x0000001f47007819 */ /* 0x000fe200000006ff */
[----:B------:R-:W-:Y:S01]  /*1fe0*/  UIADD3 UR38, UR46, UR38, URZ ;  /* 0x000000262e267290 */ /* 0x000fe2000fffe03f */
[----:B------:R-:W3:Y:S01]  /*1ff0*/  LDC R7, c[0x0][0x288] ;  /* 0x0000a200ff077b82 */ /* 0x000ee20000000800 */
[----:B------:R-:W-:Y:S01]  /*2000*/  UISETP.GE.U32.AND UP1, UPT, UR46, 0xe, UPT ;  /* 0x0000000e2e00788c */ /* 0x000fe2000bf26070 */
[----:B------:R-:W-:Y:S01]  /*2010*/  IMAD.SHL.U32 R8, R60, 0x2, RZ ;  /* 0x000000023c087824 */ /* 0x000fe200078e00ff */
[----:B------:R-:W-:Y:S02]  /*2020*/  UISETP.GT.U32.AND UP0, UPT, UR38, 0xd, UPT ;  /* 0x0000000d2600788c */ /* 0x000fe4000bf04070 */
[----:B------:R-:W-:Y:S02]  /*2030*/  USHF.R.U32.HI UR4, URZ, 0x1, UR38 ;  /* 0x000000013f047899 */ /* 0x000fe40008011626 */
[----:B------:R-:W-:Y:S01]  /*2040*/  UISETP.LT.U32.AND UP0, UPT, UR46, 0xe, UP0 ;  /* 0x0000000e2e00788c */ /* 0x000fe20008701070 */
[----:B------:R-:W4:Y:S01]  /*2050*/  SYNCS.PHASECHK.TRANS64.TRYWAIT P0, [R61+UR42+0x10], R0 ;  /* 0x000010003d0075a7 */ /* 0x000f22000800016a */
[----:B------:R-:W-:Y:S01]  /*2060*/  UIMAD.WIDE.U32 UR4, UR4, -0x6db6db6d, URZ ;  /* 0x92492493040478a5 */ /* 0x000fe2000f8e003f */
[----:B------:R-:W-:Y:S01]  /*2070*/  SHF.R.S32.HI R9, RZ, 0x1f, R8 ;  /* 0x0000001fff097819 */ /* 0x000fe20000011408 */
[----:B------:R-:W-:-:S02]  /*2080*/  USEL UR6, URZ, 0x1, !UP0 ;  /* 0x000000013f067887 */ /* 0x000fc4000c000000 */
[----:B------:R-:W-:Y:S02]  /*2090*/  USHF.R.U32.HI UR4, URZ, 0x2, UR5 ;  /* 0x000000023f047899 */ /* 0x000fe40008011605 */
[----:B------:R-:W-:Y:S02]  /*20a0*/  ULOP3.LUT UR39, UR39, UR6, URZ, 0x3c, !UPT ;  /* 0x0000000627277292 */ /* 0x000fe4000f8e3c3f */
[----:B------:R-:W-:Y:S02]  /*20b0*/  UIMAD UR38, UR4, -0xe, UR38 ;  /* 0xfffffff2042678a4 */ /* 0x000fe4000f8e0226 */
[----:B------:R-:W-:Y:S01]  /*20c0*/  @UP1 ULOP3.LUT UR39, UR39, 0x1, UR4, 0x78, !UPT ;  /* 0x0000000127271892 */ /* 0x000fe2000f8e7804 */
[----:B---34-:R-:W-:Y:S11]  /*20d0*/  @!P0 BRA `(.L_x_32) ;  /* 0x0000004000348947 */ /* 0x018ff60003800000 */
.L_x_132:
[----:B---3--:R-:W-:Y:S01]  /*20e0*/  IMAD.SHL.U32 R0, R19, 0x40, RZ ;  /* 0x0000004013007824 */ /* 0x008fe200078e00ff */
[----:B------:R-:W-:Y:S01]  /*20f0*/  ULDC UR6, c[0x0][0x284] ;  /* 0x0000a10000067ab9 */ /* 0x000fe20000000800 */
[----:B------:R-:W-:Y:S01]  /*2100*/  IMAD.SHL.U32 R14, R22, 0x40, RZ ;  /* 0x00000040160e7824 */ /* 0x000fe200078e00ff */
[----:B------:R-:W-:Y:S01]  /*2110*/  SHF.R.S32.HI R11, RZ, 0x1f, R2 ;  /* 0x0000001fff0b7819 */ /* 0x000fe20000011402 */
[----:B------:R-:W-:Y:S01]  /*2120*/  ULDC.64 UR4, c[0x0][0x5d0] ;  /* 0x0001740000047ab9 */ /* 0x000fe20000000a00 */
[----:B------:R-:W-:Y:S01]  /*2130*/  ISETP.GE.AND P0, PT, R0, UR6, PT ;  /* 0x0000000600007c0c */ /* 0x000fe2000bf06270 */
[----:B--2---:R-:W-:Y:S01]  /*2140*/  IMAD.WIDE.U32 R4, R2, UR4, R8 ;  /* 0x0000000402047c25 */ /* 0x004fe2000f8e0008 */
[----:B------:R-:W-:Y:S02]  /*2150*/  SHF.R.S32.HI R15, RZ, 0x1f, R14 ;  /* 0x0000001fff0f7819 */ /* 0x000fe4000001140e */
[C---:B------:R-:W-:Y:S01]  /*2160*/  ISETP.GE.OR P0, PT, R14.reuse, R7, P0 ;  /* 0x000000070e00720c */ /* 0x040fe20000706670 */
[----:B-1----:R-:W-:Y:S01]  /*2170*/  IMAD R3, R11, UR4, RZ ;  /* 0x000000040b037c24 */ /* 0x002fe2000f8e02ff */
[----:B------:R-:W-:-:S03]  /*2180*/  IADD3 R4, P1, R14, R4, RZ ;  /* 0x000000040e047210 */ /* 0x000fc60007f3e0ff */
[----:B------:R-:W-:-:S05]  /*2190*/  IMAD R3, R2, UR5, R3 ;  /* 0x0000000502037c24 */ /* 0x000fca000f8e0203 */
[----:B------:R-:W-:-:S03]  /*21a0*/  IADD3.X R5, R15, R5, R3, P1, !PT ;  /* 0x000000050f057210 */ /* 0x000fc60000ffe403 */
[----:B------:R-:W-:Y:S05]  /*21b0*/  @P0 BRA `(.L_x_33) ;  /* 0x0000002000b00947 */ /* 0x000fea0003800000 */
[----:B------:R-:W1:Y:S01]  /*21c0*/  LDC.64 R74, c[0x0][0x5c8] ;  /* 0x00017200ff4a7b82 */ /* 0x000e620000000a00 */
[----:B-----5:R-:W-:Y:S01]  /*21d0*/  FSETP.NEU.AND P0, PT, R57, RZ, PT ;  /* 0x000000ff3900720b */ /* 0x020fe20003f0d000 */
[----:B------:R-:W-:Y:S01]  /*21e0*/  IMAD R3, R60, -0x2, R7 ;  /* 0xfffffffe3c037824 */ /* 0x000fe200078e0207 */
[----:B------:R-:W-:Y:S01]  /*21f0*/  BSSY B0, `(.L_x_33) ;  /* 0x0000228000007945 */ /* 0x000fe20003800000 */
[----:B------:R-:W-:-:S04]  /*2200*/  IMAD.WIDE R66, R19, 0x40, R58 ;  /* 0x0000004013427825 */ /* 0x000fc800078e023a */
[----:B------:R-:W-:Y:S02]  /*2210*/  IMAD.IADD R3, R3, 0x1, -R14 ;  /* 0x0000000103037824 */ /* 0x000fe400078e0a0e */
[----:B------:R-:W-:-:S03]  /*2220*/  IMAD.IADD R0, R65, 0x1, -R0 ;  /* 0x0000000141007824 */ /* 0x000fc600078e0a00 */
[----:B------:R-:W-:-:S04]  /*2230*/  ISETP.GT.AND P2, PT, R3, RZ, PT ;  /* 0x000000ff0300720c */ /* 0x000fc80003f44270 */
[----:B------:R-:W-:Y:S01]  /*2240*/  ISETP.GT.AND P1, PT, R0, RZ, P2 ;  /* 0x000000ff0000720c */ /* 0x000fe20001724270 */
[-C--:B-1----:R-:W-:Y:S02]  /*2250*/  IMAD R6, R67, R74.reuse, RZ ;  /* 0x0000004a43067224 */ /* 0x082fe400078e02ff */
[----:B------:R-:W-:-:S04]  /*2260*/  IMAD.WIDE.U32 R68, R66, R74, R4 ;  /* 0x0000004a42447225 */ /* 0x000fc800078e0004 */
[----:B------:R-:W-:-:S04]  /*2270*/  IMAD R5, R66, R75, R6 ;  /* 0x0000004b42057224 */ /* 0x000fc800078e0206 */
[----:B------:R-:W-:Y:S01]  /*2280*/  IMAD.IADD R7, R69, 0x1, R5 ;  /* 0x0000000145077824 */ /* 0x000fe200078e0205 */
[----:B------:R-:W-:Y:S06]  /*2290*/  @!P0 BRA `(.L_x_34) ;  /* 0x0000001400e48947 */ /* 0x000fec0003800000 */
[----:B------:R-:W1:Y:S01]  /*22a0*/  LDC.64 R72, c[0x0][0x5b8] ;  /* 0x00016e00ff487b82 */ /* 0x000e620000000a00 */
[----:B------:R-:W-:-:S07]  /*22b0*/  ULDC.64 UR4, c[0x0][0x5c0] ;  /* 0x0001700000047ab9 */ /* 0x000fce0000000a00 */
[----:B------:R-:W2:Y:S08]  /*22c0*/  LDC.64 R76, c[0x0][0x5b0] ;  /* 0x00016c00ff4c7b82 */ /* 0x000eb00000000a00 */
[----:B------:R-:W0:Y:S01]  /*22d0*/  LDC.64 R78, c[0x0][0x5a8] ;  /* 0x00016a00ff4e7b82 */ /* 0x000e220000000a00 */
[-C--:B-1----:R-:W-:Y:S02]  /*22e0*/  IMAD R6, R11, R72.reuse, RZ ;  /* 0x000000480b067224 */ /* 0x082fe400078e02ff */
[----:B------:R-:W-:-:S04]  /*22f0*/  IMAD.WIDE.U32 R4, R2, R72, R8 ;  /* 0x0000004802047225 */ /* 0x000fc800078e0008 */
[----:B------:R-:W-:Y:S01]  /*2300*/  IMAD R69, R2, R73, R6 ;  /* 0x0000004902457224 */ /* 0x000fe200078e0206 */
[----:B------:R-:W-:Y:S01]  /*2310*/  IADD3 R10, P0, R14, R4, RZ ;  /* 0x000000040e0a7210 */ /* 0x000fe20007f1e0ff */
[----:B--2---:R-:W-:-:S03]  /*2320*/  IMAD R4, R67, R76, RZ ;  /* 0x0000004c43047224 */ /* 0x004fc600078e02ff */
[----:B------:R-:W-:Y:S01]  /*2330*/  IADD3.X R11, R15, R5, R69, P0, !PT ;  /* 0x000000050f0b7210 */ /* 0x000fe200007fe445 */
[C---:B------:R-:W-:Y:S02]  /*2340*/  IMAD R73, R66.reuse, R77, R4 ;  /* 0x0000004d42497224 */ /* 0x040fe400078e0204 */
[----:B------:R-:W-:-:S04]  /*2350*/  IMAD.WIDE.U32 R4, R66, R76, R10 ;  /* 0x0000004c42047225 */ /* 0x000fc800078e000a */
[----:B------:R-:W-:Y:S01]  /*2360*/  IMAD.IADD R5, R5, 0x1, R73 ;  /* 0x0000000105057824 */ /* 0x000fe200078e0249 */
[----:B0-----:R-:W-:-:S04]  /*2370*/  LEA R12, P0, R4, R78, 0x1 ;  /* 0x0000004e040c7211 */ /* 0x001fc800078008ff */
[----:B------:R-:W-:-:S05]  /*2380*/  LEA.HI.X R13, R4, R79, R5, 0x1, P0 ;  /* 0x0000004f040d7211 */ /* 0x000fca00000f0c05 */
[----:B------:R-:W2:Y:S01]  /*2390*/  @P1 LDG.E.LTC128B.U16 R19, desc[UR36][R12.64] ;  /* 0x000000240c131981 */ /* 0x000ea2000c1e1520 */
[----:B------:R-:W-:Y:S01]  /*23a0*/  IMAD.WIDE.U32 R4, R66, R76, R14 ;  /* 0x0000004c42047225 */ /* 0x000fe200078e000e */
[----:B------:R-:W-:Y:S02]  /*23b0*/  BSSY B1, `(.L_x_35) ;  /* 0x0000015000017945 */ /* 0x000fe40003800000 */
[----:B------:R-:W-:-:S04]  /*23c0*/  IADD3 R20, P0, R8, R4, RZ ;  /* 0x0000000408147210 */ /* 0x000fc80007f1e0ff */
[----:B------:R-:W-:Y:S02]  /*23d0*/  IADD3.X R21, R9, R73, R5, P0, !PT ;  /* 0x0000004909157210 */ /* 0x000fe400007fe405 */
[----:B------:R-:W-:Y:S01]  /*23e0*/  LEA R6, P0, R68, UR4, 0x1 ;  /* 0x0000000444067c11 */ /* 0x000fe2000f8008ff */
[----:B------:R-:W-:-:S03]  /*23f0*/  IMAD.WIDE.U32 R20, R2, R72, R20 ;  /* 0x0000004802147225 */ /* 0x000fc600078e0014 */
[----:B------:R-:W-:Y:S02]  /*2400*/  LEA.HI.X R7, R68, UR5, R7, 0x1, P0 ;  /* 0x0000000544077c11 */ /* 0x000fe400080f0c07 */
[----:B------:R-:W-:-:S04]  /*2410*/  ISETP.GT.AND P0, PT, R3, 0x1, PT ;  /* 0x000000010300780c */ /* 0x000fc80003f04270 */
[----:B------:R-:W-:Y:S01]  /*2420*/  ISETP.GT.AND P3, PT, R0, RZ, P0 ;  /* 0x000000ff0000720c */ /* 0x000fe20000764270 */
[----:B--2---:R-:W-:-:S04]  /*2430*/  IMAD.U32 R4, R19, 0x10000, RZ ;  /* 0x0001000013047824 */ /* 0x004fc800078e00ff */
[----:B------:R-:W-:Y:S01]  /*2440*/  FMUL R5, R4, R57 ;  /* 0x0000003904057220 */ /* 0x000fe20000400000 */
[----:B------:R-:W-:-:S03]  /*2450*/  LEA R4, P4, R20, R78, 0x1 ;  /* 0x0000004e14047211 */ /* 0x000fc600078808ff */
[----:B------:R-:W-:-:S05]  /*2460*/  FFMA R5, R24, R56, R5 ;  /* 0x0000003818057223 */ /* 0x000fca0000000005 */
[----:B------:R-:W-:Y:S01]  /*2470*/  F2FP.BF16.F32.PACK_AB R12, RZ, R5 ;  /* 0x00000005ff0c723e */ /* 0x000fe200000010ff */
[----:B------:R-:W-:-:S03]  /*2480*/  IMAD.IADD R5, R69, 0x1, R21 ;  /* 0x0000000145057824 */ /* 0x000fc600078e0215 */
[----:B------:R-:W-:Y:S01]  /*2490*/  PRMT R13, R12, 0x7610, R13 ;  /* 0x000076100c0d7816 */ /* 0x000fe2000000000d */
[----:B------:R-:W-:Y:S01]  /*24a0*/  IMAD.SHL.U32 R12, R76, 0x8, RZ ;  /* 0x000000084c0c7824 */ /* 0x000fe200078e00ff */
[----:B------:R-:W-:-:S03]  /*24b0*/  LEA.HI.X R5, R20, R79, R5, 0x1, P4 ;  /* 0x0000004f14057211 */ /* 0x000fc600020f0c05 */
[----:B------:R0:W-:Y:S02]  /*24c0*/  @P1 STG.E.U16 desc[UR36][R6.64], R13 ;  /* 0x0000000d06001986 */ /* 0x0001e4000c101524 */
[----:B0-----:R-:W-:Y:S01]  /*24d0*/  SHF.L.U64.HI R13, R76, 0x3, R77 ;  /* 0x000000034c0d7819 */ /* 0x001fe2000001024d */
[----:B------:R-:W-:Y:S06]  /*24e0*/  @!P3 BRA `(.L_x_36) ;  /* 0x000000000004b947 */ /* 0x000fec0003800000 */
[----:B------:R0:W5:Y:S02]  /*24f0*/  LDG.E.LTC128B.U16 R19, desc[UR36][R4.64+0x2] ;  /* 0x0000022404137981 */ /* 0x000164000c1e1520 */
.L_x_36:
[----:B------:R-:W-:Y:S05]  /*2500*/  BSYNC B1 ;  /* 0x0000000000017941 */ /* 0x000fea0003800000 */
.L_x_35:
[----:B------:R-:W-:Y:S01]  /*2510*/  IMAD.WIDE.U32 R66, R66, R76, R12 ;  /* 0x0000004c42427225 */ /* 0x000fe200078e000c */
[----:B------:R-:W-:-:S03]  /*2520*/  ISETP.GT.AND P2, PT, R0, 0x8, P2 ;  /* 0x000000080000780c */ /* 0x000fc60001744270 */
[----:B-----5:R-:W-:Y:S01]  /*2530*/  IMAD.U32 R20, R19, 0x10000, RZ ;  /* 0x0001000013147824 */ /* 0x020fe200078e00ff */
[----:B------:R-:W-:Y:S01]  /*2540*/  IADD3 R10, P1, R10, R66, RZ ;  /* 0x000000420a0a7210 */ /* 0x000fe20007f3e0ff */
[----:B------:R-:W-:Y:S02]  /*2550*/  IMAD.IADD R73, R73, 0x1, R67 ;  /* 0x0000000149497824 */ /* 0x000fe400078e0243 */
[----:B------:R-:W-:Y:S02]  /*2560*/  FMUL R20, R20, R57 ;  /* 0x0000003914147220 */ /* 0x000fe40000400000 */
[----:B------:R-:W-:Y:S01]  /*2570*/  IMAD.X R11, R73, 0x1, R11, P1 ;  /* 0x00000001490b7824 */ /* 0x000fe200008e060b */
[----:B------:R-:W-:Y:S01]  /*2580*/  LEA R12, P1, R10, R78, 0x1 ;  /* 0x0000004e0a0c7211 */ /* 0x000fe200078208ff */
[----:B------:R-:W-:-:S03]  /*2590*/  FFMA R20, R25, R56, R20 ;  /* 0x0000003819147223 */ /* 0x000fc60000000014 */
[----:B------:R-:W-:Y:S02]  /*25a0*/  LEA.HI.X R13, R10, R79, R11, 0x1, P1 ;  /* 0x0000004f0a0d7211 */ /* 0x000fe400008f0c0b */
[----:B------:R-:W-:-:S05]  /*25b0*/  F2FP.BF16.F32.PACK_AB R20, RZ, R20 ;  /* 0x00000014ff14723e */ /* 0x000fca00000010ff */
[----:B------:R1:W-:Y:S04]  /*25c0*/  @P3 STG.E.U16 desc[UR36][R6.64+0x2], R20 ;  /* 0x0000021406003986 */ /* 0x0003e8000c101524 */
[----:B------:R-:W2:Y:S01]  /*25d0*/  @P2 LDG.E.LTC128B.U16 R19, desc[UR36][R12.64] ;  /* 0x000000240c132981 */ /* 0x000ea2000c1e1520 */
[----:B------:R-:W-:Y:S01]  /*25e0*/  IADD3 R14, P1, P3, R8, R66, R14 ;  /* 0x00000042080e7210 */ /* 0x000fe20007b3e00e */
[----:B------:R-:W-:Y:S01]  /*25f0*/  BSSY B1, `(.L_x_37) ;  /* 0x0000011000017945 */ /* 0x000fe20003800000 */
[C---:B------:R-:W-:Y:S02]  /*2600*/  SHF.L.U64.HI R11, R74.reuse, 0x4, R75 ;  /* 0x000000044a0b7819 */ /* 0x040fe4000001024b */
[----:B------:R-:W-:Y:S02]  /*2610*/  IADD3.X R15, R9, R73, R15, P1, P3 ;  /* 0x00000049090f7210 */ /* 0x000fe40000fe640f */
[----:B------:R-:W-:-:S02]  /*2620*/  LEA R10, P1, R74, R6, 0x4 ;  /* 0x000000064a0a7211 */ /* 0x000fc400078220ff */
[----:B------:R-:W-:Y:S01]  /*2630*/  ISETP.GT.AND P0, PT, R0, 0x8, P0 ;  /* 0x000000080000780c */ /* 0x000fe20000704270 */
[----:B------:R-:W-:-:S04]  /*2640*/  IMAD.WIDE.U32 R14, R2, R72, R14 ;  /* 0x00000048020e7225 */ /* 0x000fc800078e000e */
[----:B------:R-:W-:Y:S02]  /*2650*/  IMAD.X R11, R11, 0x1, R7, P1 ;  /* 0x000000010b0b7824 */ /* 0x000fe400008e0607 */
[----:B------:R-:W-:Y:S02]  /*2660*/  IMAD.IADD R2, R69, 0x1, R15 ;  /* 0x0000000145027824 */ /* 0x000fe400078e020f */
[----:B--2---:R-:W-:-:S04]  /*2670*/  IMAD.U32 R8, R19, 0x10000, RZ ;  /* 0x0001000013087824 */ /* 0x004fc800078e00ff */
[----:B------:R-:W-:Y:S01]  /*2680*/  FMUL R9, R8, R57 ;  /* 0x0000003908097220 */ /* 0x000fe20000400000 */
[----:B------:R-:W-:-:S03]  /*2690*/  LEA R8, P3, R14, R78, 0x1 ;  /* 0x0000004e0e087211 */ /* 0x000fc600078608ff */
[----:B------:R-:W-:-:S05]  /*26a0*/  FFMA R9, R26, R56, R9 ;  /* 0x000000381a097223 */ /* 0x000fca0000000009 */
[----:B------:R-:W-:Y:S02]  /*26b0*/  F2FP.BF16.F32.PACK_AB R12, RZ, R9 ;  /* 0x00000009ff0c723e */ /* 0x000fe400000010ff */
[----:B------:R-:W-:-:S03]  /*26c0*/  LEA.HI.X R9, R14, R79, R2, 0x1, P3 ;  /* 0x0000004f0e097211 */ /* 0x000fc600018f0c02 */
[----:B------:R1:W-:Y:S01]  /*26d0*/  @P2 STG.E.U16 desc[UR36][R10.64], R12 ;  /* 0x0000000c0a002986 */ /* 0x0003e2000c101524 */
[----:B------:R-:W-:Y:S05]  /*26e0*/  @!P0 BRA `(.L_x_38) ;  /* 0x0000000000048947 */ /* 0x000fea0003800000 */
[----:B------:R2:W5:Y:S02]  /*26f0*/  LDG.E.LTC128B.U16 R19, desc[UR36][R8.64+0x2] ;  /* 0x0000022408137981 */ /* 0x000564000c1e1520 */
.L_x_38:
[----:B------:R-:W-:Y:S05]  /*2700*/  BSYNC B1 ;  /* 0x0000000000017941 */ /* 0x000fea0003800000 */
.L_x_37:
[----:B-----5:R-:W-:Y:S01]  /*2710*/  IMAD.U32 R2, R19, 0x10000, RZ ;  /* 0x0001000013027824 */ /* 0x020fe200078e00ff */
[----:B------:R-:W-:Y:S01]  /*2720*/  ISETP.GT.AND P1, PT, R3, 0x8, PT ;  /* 0x000000080300780c */ /* 0x000fe20003f24270 */
[----:B------:R-:W-:Y:S02]  /*2730*/  BSSY B1, `(.L_x_39) ;  /* 0x0000008000017945 */ /* 0x000fe40003800000 */
[----:B------:R-:W-:Y:S01]  /*2740*/  FMUL R2, R2, R57 ;  /* 0x0000003902027220 */ /* 0x000fe20000400000 */
[----:B------:R-:W-:-:S03]  /*2750*/  ISETP.GT.AND P2, PT, R0, RZ, P1 ;  /* 0x000000ff0000720c */ /* 0x000fc60000f44270 */
[----:B------:R-:W-:-:S05]  /*2760*/  FFMA R2, R27, R56, R2 ;  /* 0x000000381b027223 */ /* 0x000fca0000000002 */
[----:B------:R-:W-:-:S05]  /*2770*/  F2FP.BF16.F32.PACK_AB R2, RZ, R2 ;  /* 0x00000002ff02723e */ /* 0x000fca00000010ff */
[----:B------:R3:W-:Y:S01]  /*2780*/  @P0 STG.E.U16 desc[UR36][R10.64+0x2], R2 ;  /* 0x000002020a000986 */ /* 0x0007e2000c101524 */
[----:B------:R-:W-:Y:S05]  /*2790*/  @!P2 BRA `(.L_x_40) ;  /* 0x000000000004a947 */ /* 0x000fea0003800000 */
[----:B------:R4:W5:Y:S02]  /*27a0*/  LDG.E.LTC128B.U16 R19, desc[UR36][R4.64+0x10] ;  /* 0x0000102404137981 */ /* 0x000964000c1e1520 */
.L_x_40:
[----:B------:R-:W-:Y:S05]  /*27b0*/  BSYNC B1 ;  /* 0x0000000000017941 */ /* 0x000fea0003800000 */
.L_x_39:
[----:B---3-5:R-:W-:Y:S01]  /*27c0*/  IMAD.U32 R2, R19, 0x10000, RZ ;  /* 0x0001000013027824 */ /* 0x028fe200078e00ff */
        /* <DEDUP_REMOVED lines=9> */
.L_x_42:
[----:B------:R-:W-:Y:S05]  /*2860*/  BSYNC B1 ;  /* 0x0000000000017941 */ /* 0x000fea0003800000 */
.L_x_41:
[----:B-----5:R-:W-:Y:S01]  /*2870*/  IMAD.U32 R2, R19, 0x10000, RZ ;  /* 0x0001000013027824 */ /* 0x020fe200078e00ff */
[----:B------:R-:W-:Y:S01]  /*2880*/  ISETP.GT.AND P1, PT, R0, 0x8, P1 ;  /* 0x000000080000780c */ /* 0x000fe20000f24270 */
[----:B------:R-:W-:Y:S02]  /*2890*/  BSSY B1, `(.L_x_43) ;  /* 0x0000007000017945 */ /* 0x000fe40003800000 */
[----:B------:R-:W-:-:S04]  /*28a0*/  FMUL R2, R2, R57 ;  /* 0x0000003902027220 */ /* 0x000fc80000400000 */
[----:B------:R-:W-:-:S05]  /*28b0*/  FFMA R2, R29, R56, R2 ;  /* 0x000000381d027223 */ /* 0x000fca0000000002 */
[----:B------:R-:W-:-:S05]  /*28c0*/  F2FP.BF16.F32.PACK_AB R2, RZ, R2 ;  /* 0x00000002ff02723e */ /* 0x000fca00000010ff */
[----:B------:R0:W-:Y:S01]  /*28d0*/  @P3 STG.E.U16 desc[UR36][R6.64+0x12], R2 ;  /* 0x0000120206003986 */ /* 0x0001e2000c101524 */
[----:B------:R-:W-:Y:S05]  /*28e0*/  @!P1 BRA `(.L_x_44) ;  /* 0x0000000000049947 */ /* 0x000fea0003800000 */
[----:B------:R0:W5:Y:S02]  /*28f0*/  LDG.E.LTC128B.U16 R19, desc[UR36][R8.64+0x10] ;  /* 0x0000102408137981 */ /* 0x000164000c1e1520 */
.L_x_44:
[----:B------:R-:W-:Y:S05]  /*2900*/  BSYNC B1 ;  /* 0x0000000000017941 */ /* 0x000fea0003800000 */
.L_x_43:
[----:B0----5:R-:W-:Y:S01]  /*2910*/  IMAD.U32 R2, R19, 0x10000, RZ ;  /* 0x0001000013027824 */ /* 0x021fe200078e00ff */
[----:B------:R-:W-:Y:S01]  /*2920*/  ISETP.GT.AND P0, PT, R0, 0x8, P0 ;  /* 0x000000080000780c */ /* 0x000fe20000704270 */
[----:B------:R-:W-:Y:S02]  /*2930*/  BSSY B1, `(.L_x_45) ;  /* 0x0000007000017945 */ /* 0x000fe40003800000 */
[----:B---3--:R-:W-:-:S04]  /*2940*/  FMUL R13, R2, R57 ;  /* 0x00000039020d7220 */ /* 0x008fc80000400000 */
[----:B------:R-:W-:-:S05]  /*2950*/  FFMA R13, R30, R56, R13 ;  /* 0x000000381e0d7223 */ /* 0x000fca000000000d */
[----:B------:R-:W-:-:S05]  /*2960*/  F2FP.BF16.F32.PACK_AB R13, RZ, R13 ;  /* 0x0000000dff0d723e */ /* 0x000fca00000010ff */
[----:B------:R0:W-:Y:S01]  /*2970*/  @P1 STG.E.U16 desc[UR36][R10.64+0x10], R13 ;  /* 0x0000100d0a001986 */ /* 0x0001e2000c101524 */
[----:B------:R-:W-:Y:S05]  /*2980*/  @!P0 BRA `(.L_x_46) ;  /* 0x0000000000048947 */ /* 0x000fea0003800000 */
[----:B------:R3:W5:Y:S02]  /*2990*/  LDG.E.LTC128B.U16 R19, desc[UR36][R8.64+0x12] ;  /* 0x0000122408137981 */ /* 0x000764000c1e1520 */
.L_x_46:
[----:B------:R-:W-:Y:S05]  /*29a0*/  BSYNC B1 ;  /* 0x0000000000017941 */ /* 0x000fea0003800000 */
.L_x_45:
        /* <DEDUP_REMOVED lines=10> */
.L_x_48:
[----:B------:R-:W-:Y:S05]  /*2a50*/  BSYNC B1 ;  /* 0x0000000000017941 */ /* 0x000fea0003800000 */
.L_x_47:
[----:B0----5:R-:W-:Y:S01]  /*2a60*/  IMAD.U32 R2, R19, 0x10000, RZ ;  /* 0x0001000013027824 */ /* 0x021fe200078e00ff */
        /* <DEDUP_REMOVED lines=9> */
.L_x_50:
[----:B------:R-:W-:Y:S05]  /*2b00*/  BSYNC B1 ;  /* 0x0000000000017941 */ /* 0x000fea0003800000 */
.L_x_49:
        /* <DEDUP_REMOVED lines=9> */
.L_x_52:
[----:B------:R-:W-:Y:S05]  /*2ba0*/  BSYNC B1 ;  /* 0x0000000000017941 */ /* 0x000fea0003800000 */
.L_x_51:
[----:B0----5:R-:W-:Y:S01]  /*2bb0*/  IMAD.U32 R2, R19, 0x10000, RZ ;  /* 0x0001000013027824 */ /* 0x021fe200078e00ff */
        /* <DEDUP_REMOVED lines=8> */
.L_x_54:
[----:B------:R-:W-:Y:S05]  /*2c40*/  BSYNC B1 ;  /* 0x0000000000017941 */ /* 0x000fea0003800000 */
.L_x_53:
        /* <DEDUP_REMOVED lines=10> */
.L_x_56:
[----:B------:R-:W-:Y:S05]  /*2cf0*/  BSYNC B1 ;  /* 0x0000000000017941 */ /* 0x000fea0003800000 */
.L_x_55:
        /* <DEDUP_REMOVED lines=10> */
.L_x_58:
[----:B------:R-:W-:Y:S05]  /*2da0*/  BSYNC B1 ;  /* 0x0000000000017941 */ /* 0x000fea0003800000 */
.L_x_57:
        /* <DEDUP_REMOVED lines=9> */
.L_x_60:
[----:B------:R-:W-:Y:S05]  /*2e40*/  BSYNC B1 ;  /* 0x0000000000017941 */ /* 0x000fea0003800000 */
.L_x_59:
        /* <DEDUP_REMOVED lines=9> */
.L_x_62:
[----:B------:R-:W-:Y:S05]  /*2ee0*/  BSYNC B1 ;  /* 0x0000000000017941 */ /* 0x000fea0003800000 */
.L_x_61:
        /* <DEDUP_REMOVED lines=10> */
.L_x_64:
[----:B------:R-:W-:Y:S05]  /*2f90*/  BSYNC B1 ;  /* 0x0000000000017941 */ /* 0x000fea0003800000 */
.L_x_63:
        /* <DEDUP_REMOVED lines=10> */
.L_x_66:
[----:B------:R-:W-:Y:S05]  /*3040*/  BSYNC B1 ;  /* 0x0000000000017941 */ /* 0x000fea0003800000 */
.L_x_65:
        /* <DEDUP_REMOVED lines=9> */
.L_x_68:
[----:B------:R-:W-:Y:S05]  /*30e0*/  BSYNC B1 ;  /* 0x0000000000017941 */ /* 0x000fea0003800000 */
.L_x_67:
        /* <DEDUP_REMOVED lines=9> */
.L_x_70:
[----:B------:R-:W-:Y:S05]  /*3180*/  BSYNC B1 ;  /* 0x0000000000017941 */ /* 0x000fea0003800000 */
.L_x_69:
        /* <DEDUP_REMOVED lines=10> */
.L_x_72:
[----:B------:R-:W-:Y:S05]  /*3230*/  BSYNC B1 ;  /* 0x0000000000017941 */ /* 0x000fea0003800000 */
.L_x_71:
        /* <DEDUP_REMOVED lines=10> */
.L_x_74:
[----:B------:R-:W-:Y:S05]  /*32e0*/  BSYNC B1 ;  /* 0x0000000000017941 */ /* 0x000fea0003800000 */
.L_x_73:
        /* <DEDUP_REMOVED lines=9> */
.L_x_76:
[----:B------:R-:W-:Y:S05]  /*3380*/  BSYNC B1 ;  /* 0x0000000000017941 */ /* 0x000fea0003800000 */
.L_x_75:
        /* <DEDUP_REMOVED lines=9> */
.L_x_78:
[----:B------:R-:W-:Y:S05]  /*3420*/  BSYNC B1 ;  /* 0x0000000000017941 */ /* 0x000fea0003800000 */
.L_x_77:
        /* <DEDUP_REMOVED lines=10> */
.L_x_80:
[----:B------:R-:W-:Y:S05]  /*34d0*/  BSYNC B1 ;  /* 0x0000000000017941 */ /* 0x000fea0003800000 */
.L_x_79:
        /* <DEDUP_REMOVED lines=10> */
.L_x_82:
[----:B------:R-:W-:Y:S05]  /*3580*/  BSYNC B1 ;  /* 0x0000000000017941 */ /* 0x000fea0003800000 */
.L_x_81:
        /* <DEDUP_REMOVED lines=9> */
.L_x_84:
[----:B------:R-:W-:Y:S05]  /*3620*/  BSYNC B1 ;  /* 0x0000000000017941 */ /* 0x000fea0003800000 */
.L_x_83:
        /* <DEDUP_REMOVED lines=9> */
.L_x_86:
[----:B------:R-:W-:Y:S05]  /*36c0*/  BSYNC B1 ;  /* 0x0000000000017941 */ /* 0x000fea0003800000 */
.L_x_85:
        /* <DEDUP_REMOVED lines=10> */
.L_x_88:
[----:B------:R-:W-:Y:S05]  /*3770*/  BSYNC B1 ;  /* 0x0000000000017941 */ /* 0x000fea0003800000 */
.L_x_87:
[----:B0----5:R-:W-:Y:S01]  /*3780*/  IMAD.U32 R2, R19, 0x10000, RZ ;  /* 0x0001000013027824 */ /* 0x021fe200078e00ff */
[----:B------:R-:W-:Y:S01]  /*3790*/  ISETP.GT.AND P0, PT, R3, 0x39, PT ;  /* 0x000000390300780c */ /* 0x000fe20003f04270 */
[----:B------:R-:W-:Y:S01]  /*37a0*/  @P2 IMAD.MOV.U32 R3, RZ, RZ, R7 ;  /* 0x000000ffff032224 */ /* 0x000fe200078e0007 */
[----:B------:R-:W-:Y:S01]  /*37b0*/  BSSY B1, `(.L_x_89) ;  /* 0x0000009000017945 */ /* 0x000fe20003800000 */
[----:B------:R-:W-:Y:S01]  /*37c0*/  FMUL R13, R2, R57 ;  /* 0x00000039020d7220 */ /* 0x000fe20000400000 */
[----:B------:R-:W-:Y:S01]  /*37d0*/  @P2 IMAD.MOV.U32 R2, RZ, RZ, R6 ;  /* 0x000000ffff022224 */ /* 0x000fe200078e0006 */
[----:B------:R-:W-:Y:S02]  /*37e0*/  ISETP.GT.AND P3, PT, R0, RZ, P0 ;  /* 0x000000ff0000720c */ /* 0x000fe40000764270 */
[----:B------:R-:W-:-:S05]  /*37f0*/  FFMA R13, R52, R56, R13 ;  /* 0x00000038340d7223 */ /* 0x000fca000000000d */
[----:B------:R-:W-:-:S05]  /*3800*/  F2FP.BF16.F32.PACK_AB R13, RZ, R13 ;  /* 0x0000000dff0d723e */ /* 0x000fca00000010ff */
[----:B------:R0:W-:Y:S01]  /*3810*/  @P2 STG.E.U16 desc[UR36][R2.64+0x70], R13 ;  /* 0x0000700d02002986 */ /* 0x0001e2000c101524 */
[----:B------:R-:W-:Y:S05]  /*3820*/  @!P3 BRA `(.L_x_90) ;  /* 0x000000000004b947 */ /* 0x000fea0003800000 */
[----:B------:R0:W5:Y:S02]  /*3830*/  LDG.E.LTC128B.U16 R19, desc[UR36][R4.64+0x72] ;  /* 0x0000722404137981 */ /* 0x000164000c1e1520 */
.L_x_90:
[----:B------:R-:W-:Y:S05]  /*3840*/  BSYNC B1 ;  /* 0x0000000000017941 */ /* 0x000fea0003800000 */
.L_x_89:
        /* <DEDUP_REMOVED lines=9> */
.L_x_92:
[----:B------:R-:W-:Y:S05]  /*38e0*/  BSYNC B1 ;  /* 0x0000000000017941 */ /* 0x000fea0003800000 */
.L_x_91:
[----:B0----5:R-:W-:Y:S01]  /*38f0*/  IMAD.U32 R2, R19, 0x10000, RZ ;  /* 0x0001000013027824 */ /* 0x021fe200078e00ff */
[----:B------:R-:W-:Y:S01]  /*3900*/  ISETP.GT.AND P0, PT, R0, 0x8, P0 ;  /* 0x000000080000780c */ /* 0x000fe20000704270 */
[----:B------:R-:W-:Y:S02]  /*3910*/  BSSY B1, `(.L_x_93) ;  /* 0x000000a000017945 */ /* 0x000fe40003800000 */
[----:B------:R-:W-:Y:S01]  /*3920*/  FMUL R3, R2, R57 ;  /* 0x0000003902037220 */ /* 0x000fe20000400000 */
[----:B------:R-:W-:-:S03]  /*3930*/  @P1 IMAD.MOV.U32 R2, RZ, RZ, R10 ;  /* 0x000000ffff021224 */ /* 0x000fc600078e000a */
[----:B------:R-:W-:-:S05]  /*3940*/  FFMA R3, R54, R56, R3 ;  /* 0x0000003836037223 */ /* 0x000fca0000000003 */
[----:B------:R-:W-:-:S04]  /*3950*/  F2FP.BF16.F32.PACK_AB R3, RZ, R3 ;  /* 0x00000003ff03723e */ /* 0x000fc800000010ff */
[----:B----4-:R-:W-:Y:S01]  /*3960*/  PRMT R4, R3, 0x7610, R4 ;  /* 0x0000761003047816 */ /* 0x010fe20000000004 */
[----:B------:R-:W-:-:S05]  /*3970*/  @P1 IMAD.MOV.U32 R3, RZ, RZ, R11 ;  /* 0x000000ffff031224 */ /* 0x000fca00078e000b */
[----:B------:R0:W-:Y:S01]  /*3980*/  @P1 STG.E.U16 desc[UR36][R2.64+0x70], R4 ;  /* 0x0000700402001986 */ /* 0x0001e2000c101524 */
[----:B------:R-:W-:Y:S05]  /*3990*/  @!P0 BRA `(.L_x_94) ;  /* 0x0000000000048947 */ /* 0x000fea0003800000 */
[----:B------:R4:W5:Y:S02]  /*39a0*/  LDG.E.LTC128B.U16 R19, desc[UR36][R8.64+0x72] ;  /* 0x0000722408137981 */ /* 0x000964000c1e1520 */
.L_x_94:
[----:B------:R-:W-:Y:S05]  /*39b0*/  BSYNC B1 ;  /* 0x0000000000017941 */ /* 0x000fea0003800000 */
.L_x_93:
[----:B------:R-:W-:Y:S05]  /*39c0*/  @!P0 BRA `(.L_x_95) ;  /* 0x0000000800a88947 */ /* 0x000fea0003800000 */
[----:B-----5:R-:W-:-:S04]  /*39d0*/  IMAD.U32 R0, R19, 0x10000, RZ ;  /* 0x0001000013007824 */ /* 0x020fc800078e00ff */
[----:B------:R-:W-:-:S04]  /*39e0*/  FMUL R0, R0, R57 ;  /* 0x0000003900007220 */ /* 0x000fc80000400000 */
[----:B------:R-:W-:-:S05]  /*39f0*/  FFMA R0, R55, R56, R0 ;  /* 0x0000003837007223 */ /* 0x000fca0000000000 */
[----:B------:R-:W-:-:S05]  /*3a00*/  F2FP.BF16.F32.PACK_AB R0, RZ, R0 ;  /* 0x00000000ff00723e */ /* 0x000fca00000010ff */
[----:B------:R0:W-:Y:S01]  /*3a10*/  STG.E.U16 desc[UR36][R10.64+0x72], R0 ;  /* 0x000072000a007986 */ /* 0x0001e2000c101524 */
[----:B------:R-:W-:Y:S05]  /*3a20*/  BRA `(.L_x_95) ;  /* 0x0000000800907947 */ /* 0x000fea0003800000 */
.L_x_34:
[----:B------:R-:W-:Y:S01]  /*3a30*/  ISETP.GT.AND P0, PT, R3, 0x1, PT ;  /* 0x000000010300780c */ /* 0x000fe20003f04270 */
[----:B------:R-:W-:Y:S01]  /*3a40*/  ULDC.64 UR4, c[0x0][0x5c0] ;  /* 0x0001700000047ab9 */ /* 0x000fe20000000a00 */
[-C--:B------:R-:W-:Y:S01]  /*3a50*/  FMUL R24, R24, R56.reuse ;  /* 0x0000003818187220 */ /* 0x080fe20000400000 */
[-C--:B------:R-:W-:Y:S01]  /*3a60*/  FMUL R25, R25, R56.reuse ;  /* 0x0000003819197220 */ /* 0x080fe20000400000 */
[----:B------:R-:W-:Y:S01]  /*3a70*/  ISETP.GT.AND P3, PT, R0, RZ, P0 ;  /* 0x000000ff0000720c */ /* 0x000fe20000764270 */
[-C--:B------:R-:W-:Y:S01]  /*3a80*/  FMUL R26, R26, R56.reuse ;  /* 0x000000381a1a7220 */ /* 0x080fe20000400000 */
[----:B------:R-:W-:Y:S01]  /*3a90*/  LEA R4, P4, R68, UR4, 0x1 ;  /* 0x0000000444047c11 */ /* 0x000fe2000f8808ff */
[----:B------:R-:W-:Y:S01]  /*3aa0*/  FMUL R27, R27, R56 ;  /* 0x000000381b1b7220 */ /* 0x000fe20000400000 */
[----:B------:R-:W-:Y:S01]  /*3ab0*/  F2FP.BF16.F32.PACK_AB R24, RZ, R24 ;  /* 0x00000018ff18723e */ /* 0x000fe200000010ff */
[-C--:B------:R-:W-:Y:S01]  /*3ac0*/  FMUL R28, R28, R56.reuse ;  /* 0x000000381c1c7220 */ /* 0x080fe20000400000 */
[----:B------:R-:W-:Y:S01]  /*3ad0*/  LEA.HI.X R5, R68, UR5, R7, 0x1, P4 ;  /* 0x0000000544057c11 */ /* 0x000fe2000a0f0c07 */
[-C--:B------:R-:W-:Y:S01]  /*3ae0*/  FMUL R29, R29, R56.reuse ;  /* 0x000000381d1d7220 */ /* 0x080fe20000400000 */
[----:B------:R-:W-:Y:S01]  /*3af0*/  F2FP.BF16.F32.PACK_AB R25, RZ, R25 ;  /* 0x00000019ff19723e */ /* 0x000fe200000010ff */
[-C--:B------:R-:W-:Y:S01]  /*3b00*/  FMUL R30, R30, R56.reuse ;  /* 0x000000381e1e7220 */ /* 0x080fe20000400000 */
[----:B------:R-:W-:Y:S01]  /*3b10*/  SHF.L.U64.HI R75, R74, 0x4, R75 ;  /* 0x000000044a4b7819 */ /* 0x000fe2000001024b */
[----:B------:R-:W-:Y:S01]  /*3b20*/  @P1 STG.E.U16 desc[UR36][R4.64], R24 ;  /* 0x0000001804001986 */ /* 0x000fe2000c101524 */
[----:B------:R-:W-:Y:S01]  /*3b30*/  ISETP.GT.AND P1, PT, R3, 0x8, PT ;  /* 0x000000080300780c */ /* 0x000fe20003f24270 */
[----:B------:R-:W-:Y:S01]  /*3b40*/  FMUL R31, R31, R56 ;  /* 0x000000381f1f7220 */ /* 0x000fe20000400000 */
[----:B------:R-:W-:Y:S01]  /*3b50*/  ISETP.GT.AND P4, PT, R0, 0x8, P0 ;  /* 0x000000080000780c */ /* 0x000fe20000784270 */
[----:B------:R-:W-:Y:S01]  /*3b60*/  @P3 STG.E.U16 desc[UR36][R4.64+0x2], R25 ;  /* 0x0000021904003986 */ /* 0x000fe2000c101524 */
[----:B------:R-:W-:Y:S01]  /*3b70*/  LEA R6, P3, R74, R4, 0x4 ;  /* 0x000000044a067211 */ /* 0x000fe200078620ff */
[-C--:B------:R-:W-:Y:S01]  /*3b80*/  FMUL R32, R32, R56.reuse ;  /* 0x0000003820207220 */ /* 0x080fe20000400000 */
[C---:B------:R-:W-:Y:S01]  /*3b90*/  ISETP.GT.AND P2, PT, R0.reuse, 0x8, P2 ;  /* 0x000000080000780c */ /* 0x040fe20001744270 */
[-C--:B------:R-:W-:Y:S01]  /*3ba0*/  FMUL R33, R33, R56.reuse ;  /* 0x0000003821217220 */ /* 0x080fe20000400000 */
[----:B------:R-:W-:Y:S01]  /*3bb0*/  ISETP.GT.AND P0, PT, R3, 0x9, PT ;  /* 0x000000090300780c */ /* 0x000fe20003f04270 */
[----:B------:R-:W-:Y:S01]  /*3bc0*/  IMAD.X R7, R75, 0x1, R5, P3 ;  /* 0x000000014b077824 */ /* 0x000fe200018e0605 */
[----:B------:R-:W-:Y:S01]  /*3bd0*/  ISETP.GT.AND P5, PT, R0, RZ, P1 ;  /* 0x000000ff0000720c */ /* 0x000fe20000fa4270 */
[-C--:B------:R-:W-:Y:S01]  /*3be0*/  FMUL R34, R34, R56.reuse ;  /* 0x0000003822227220 */ /* 0x080fe20000400000 */
[----:B------:R-:W-:Y:S01]  /*3bf0*/  ISETP.GT.AND P3, PT, R0, RZ, P0 ;  /* 0x000000ff0000720c */ /* 0x000fe20000764270 */
[----:B------:R-:W-:Y:S01]  /*3c00*/  FMUL R35, R35, R56 ;  /* 0x0000003823237220 */ /* 0x000fe20000400000 */
[----:B------:R-:W-:Y:S01]  /*3c10*/  F2FP.BF16.F32.PACK_AB R26, RZ, R26 ;  /* 0x0000001aff1a723e */ /* 0x000fe200000010ff */
[-C--:B------:R-:W-:Y:S01]  /*3c20*/  FMUL R36, R36, R56.reuse ;  /* 0x0000003824247220 */ /* 0x080fe20000400000 */
[----:B------:R-:W-:Y:S01]  /*3c30*/  F2FP.BF16.F32.PACK_AB R27, RZ, R27 ;  /* 0x0000001bff1b723e */ /* 0x000fe200000010ff */
[----:B------:R-:W-:Y:S01]  /*3c40*/  FMUL R37, R37, R56 ;  /* 0x0000003825257220 */ /* 0x000fe20000400000 */
[----:B------:R-:W-:Y:S01]  /*3c50*/  F2FP.BF16.F32.PACK_AB R28, RZ, R28 ;  /* 0x0000001cff1c723e */ /* 0x000fe200000010ff */
[----:B------:R-:W-:Y:S01]  /*3c60*/  @P2 STG.E.U16 desc[UR36][R6.64], R26 ;  /* 0x0000001a06002986 */ /* 0x000fe2000c101524 */
[----:B------:R-:W-:Y:S01]  /*3c70*/  F2FP.BF16.F32.PACK_AB R29, RZ, R29 ;  /* 0x0000001dff1d723e */ /* 0x000fe200000010ff */
[-C--:B------:R-:W-:Y:S01]  /*3c80*/  FMUL R38, R38, R56.reuse ;  /* 0x0000003826267220 */ /* 0x080fe20000400000 */
[C---:B------:R-:W-:Y:S01]  /*3c90*/  ISETP.GT.AND P2, PT, R0.reuse, 0x8, P1 ;  /* 0x000000080000780c */ /* 0x040fe20000f44270 */
[----:B------:R-:W-:Y:S01]  /*3ca0*/  @P4 STG.E.U16 desc[UR36][R6.64+0x2], R27 ;  /* 0x0000021b06004986 */ /* 0x000fe2000c101524 */
[----:B------:R-:W-:Y:S01]  /*3cb0*/  ISETP.GT.AND P1, PT, R3, 0x10, PT ;  /* 0x000000100300780c */ /* 0x000fe20003f24270 */
[----:B------:R-:W-:Y:S01]  /*3cc0*/  FMUL R39, R39, R56 ;  /* 0x0000003827277220 */ /* 0x000fe20000400000 */
[----:B------:R-:W-:Y:S01]  /*3cd0*/  F2FP.BF16.F32.PACK_AB R30, RZ, R30 ;  /* 0x0000001eff1e723e */ /* 0x000fe200000010ff */
[----:B------:R-:W-:Y:S01]  /*3ce0*/  @P5 STG.E.U16 desc[UR36][R4.64+0x10], R28 ;  /* 0x0000101c04005986 */ /* 0x000fe2000c101524 */
[----:B------:R-:W-:Y:S01]  /*3cf0*/  ISETP.GT.AND P4, PT, R0, RZ, P1 ;  /* 0x000000ff0000720c */ /* 0x000fe20000f84270 */
[-C--:B------:R-:W-:Y:S01]  /*3d00*/  FMUL R40, R40, R56.reuse ;  /* 0x0000003828287220 */ /* 0x080fe20000400000 */
[----:B------:R-:W-:Y:S01]  /*3d10*/  F2FP.BF16.F32.PACK_AB R31, RZ, R31 ;  /* 0x0000001fff1f723e */ /* 0x000fe200000010ff */
[----:B------:R-:W-:Y:S01]  /*3d20*/  @P3 STG.E.U16 desc[UR36][R4.64+0x12], R29 ;  /* 0x0000121d04003986 */ /* 0x000fe2000c101524 */
[----:B------:R-:W-:Y:S01]  /*3d30*/  ISETP.GT.AND P3, PT, R0, 0x8, P0 ;  /* 0x000000080000780c */ /* 0x000fe20000764270 */
[----:B------:R-:W-:Y:S01]  /*3d40*/  FMUL R41, R41, R56 ;  /* 0x0000003829297220 */ /* 0x000fe20000400000 */
[----:B------:R-:W-:Y:S01]  /*3d50*/  ISETP.GT.AND P0, PT, R3, 0x11, PT ;  /* 0x000000110300780c */ /* 0x000fe20003f04270 */
[----:B------:R-:W-:Y:S01]  /*3d60*/  @P2 STG.E.U16 desc[UR36][R6.64+0x10], R30 ;  /* 0x0000101e06002986 */ /* 0x000fe2000c101524 */
[----:B------:R-:W-:Y:S01]  /*3d70*/  F2FP.BF16.F32.PACK_AB R32, RZ, R32 ;  /* 0x00000020ff20723e */ /* 0x000fe200000010ff */
[-C--:B------:R-:W-:Y:S01]  /*3d80*/  FMUL R42, R42, R56.reuse ;  /* 0x000000382a2a7220 */ /* 0x080fe20000400000 */
[C---:B------:R-:W-:Y:S01]  /*3d90*/  ISETP.GT.AND P5, PT, R0.reuse, RZ, P0 ;  /* 0x000000ff0000720c */ /* 0x040fe200007a4270 */
[-C--:B------:R-:W-:Y:S01]  /*3da0*/  FMUL R43, R43, R56.reuse ;  /* 0x000000382b2b7220 */ /* 0x080fe20000400000 */
[----:B------:R-:W-:Y:S01]  /*3db0*/  ISETP.GT.AND P2, PT, R0, 0x8, P1 ;  /* 0x000000080000780c */ /* 0x000fe20000f44270 */
[-C--:B------:R-:W-:Y:S01]  /*3dc0*/  FMUL R44, R44, R56.reuse ;  /* 0x000000382c2c7220 */ /* 0x080fe20000400000 */
[----:B------:R-:W-:Y:S01]  /*3dd0*/  ISETP.GT.AND P1, PT, R3, 0x18, PT ;  /* 0x000000180300780c */ /* 0x000fe20003f24270 */
[-C--:B------:R-:W-:Y:S01]  /*3de0*/  FMUL R45, R45, R56.reuse ;  /* 0x000000382d2d7220 */ /* 0x080fe20000400000 */
[----:B------:R-:W-:Y:S01]  /*3df0*/  F2FP.BF16.F32.PACK_AB R33, RZ, R33 ;  /* 0x00000021ff21723e */ /* 0x000fe200000010ff */
[----:B------:R-:W-:Y:S01]  /*3e00*/  @P3 STG.E.U16 desc[UR36][R6.64+0x12], R31 ;  /* 0x0000121f06003986 */ /* 0x000fe2000c101524 */
[----:B------:R-:W-:Y:S01]  /*3e10*/  ISETP.GT.AND P3, PT, R0, 0x8, P0 ;  /* 0x000000080000780c */ /* 0x000fe20000764270 */
[-C--:B------:R-:W-:Y:S01]  /*3e20*/  FMUL R46, R46, R56.reuse ;  /* 0x000000382e2e7220 */ /* 0x080fe20000400000 */
[----:B------:R-:W-:Y:S01]  /*3e30*/  ISETP.GT.AND P0, PT, R3, 0x19, PT ;  /* 0x000000190300780c */ /* 0x000fe20003f04270 */
[----:B------:R-:W-:Y:S01]  /*3e40*/  @P4 STG.E.U16 desc[UR36][R4.64+0x20], R32 ;  /* 0x0000202004004986 */ /* 0x000fe2000c101524 */
[C---:B------:R-:W-:Y:S01]  /*3e50*/  ISETP.GT.AND P4, PT, R0.reuse, RZ, P1 ;  /* 0x000000ff0000720c */ /* 0x040fe20000f84270 */
[----:B------:R-:W-:Y:S01]  /*3e60*/  FMUL R47, R47, R56 ;  /* 0x000000382f2f7220 */ /* 0x000fe20000400000 */
[----:B------:R-:W-:Y:S01]  /*3e70*/  F2FP.BF16.F32.PACK_AB R34, RZ, R34 ;  /* 0x00000022ff22723e */ /* 0x000fe200000010ff */
[----:B------:R-:W-:Y:S01]  /*3e80*/  @P5 STG.E.U16 desc[UR36][R4.64+0x22], R33 ;  /* 0x0000222104005986 */ /* 0x000fe2000c101524 */
[----:B------:R-:W-:Y:S01]  /*3e90*/  ISETP.GT.AND P5, PT, R0, RZ, P0 ;  /* 0x000000ff0000720c */ /* 0x000fe200007a4270 */
[----:B------:R-:W-:Y:S01]  /*3ea0*/  FMUL R48, R48, R56 ;  /* 0x0000003830307220 */ /* 0x000fe20000400000 */
[----:B------:R-:W-:Y:S01]  /*3eb0*/  F2FP.BF16.F32.PACK_AB R35, RZ, R35 ;  /* 0x00000023ff23723e */ /* 0x000fe200000010ff */
[----:B------:R-:W-:Y:S01]  /*3ec0*/  @P2 STG.E.U16 desc[UR36][R6.64+0x20], R34 ;  /* 0x0000202206002986 */ /* 0x000fe2000c101524 */
[----:B------:R-:W-:Y:S01]  /*3ed0*/  F2FP.BF16.F32.PACK_AB R36, RZ, R36 ;  /* 0x00000024ff24723e */ /* 0x000fe200000010ff */
[-C--:B------:R-:W-:Y:S01]  /*3ee0*/  FMUL R49, R49, R56.reuse ;  /* 0x0000003831317220 */ /* 0x080fe20000400000 */
[----:B------:R-:W-:Y:S01]  /*3ef0*/  ISETP.GT.AND P2, PT, R0, 0x8, P1 ;  /* 0x000000080000780c */ /* 0x000fe20000f44270 */
[----:B------:R-:W-:Y:S01]  /*3f00*/  @P3 STG.E.U16 desc[UR36][R6.64+0x22], R35 ;  /* 0x0000222306003986 */ /* 0x000fe2000c101524 */
[----:B------:R-:W-:Y:S01]  /*3f10*/  ISETP.GT.AND P1, PT, R3, 0x20, PT ;  /* 0x000000200300780c */ /* 0x000fe20003f24270 */
[-C--:B------:R-:W-:Y:S01]  /*3f20*/  FMUL R50, R50, R56.reuse ;  /* 0x0000003832327220 */ /* 0x080fe20000400000 */
[----:B------:R-:W-:Y:S01]  /*3f30*/  F2FP.BF16.F32.PACK_AB R37, RZ, R37 ;  /* 0x00000025ff25723e */ /* 0x000fe200000010ff */
[----:B------:R-:W-:Y:S01]  /*3f40*/  @P4 STG.E.U16 desc[UR36][R4.64+0x30], R36 ;  /* 0x0000302404004986 */ /* 0x000fe2000c101524 */
[C---:B------:R-:W-:Y:S01]  /*3f50*/  ISETP.GT.AND P3, PT, R0.reuse, 0x8, P0 ;  /* 0x000000080000780c */ /* 0x040fe20000764270 */
[-C--:B------:R-:W-:Y:S01]  /*3f60*/  FMUL R51, R51, R56.reuse ;  /* 0x0000003833337220 */ /* 0x080fe20000400000 */
[----:B------:R-:W-:Y:S01]  /*3f70*/  ISETP.GT.AND P0, PT, R3, 0x21, PT ;  /* 0x000000210300780c */ /* 0x000fe20003f04270 */
[----:B------:R-:W-:Y:S01]  /*3f80*/  @P5 STG.E.U16 desc[UR36][R4.64+0x32], R37 ;  /* 0x0000322504005986 */ /* 0x000fe2000c101524 */
        /* <DEDUP_REMOVED lines=10> */
[----:B------:R-:W-:-:S02]  /*4030*/  F2FP.BF16.F32.PACK_AB R41, RZ, R41 ;  /* 0x00000029ff29723e */ /* 0x000fc400000010ff */
[C---:B------:R-:W-:Y:S01]  /*4040*/  ISETP.GT.AND P1, PT, R0.reuse, 0x8, P1 ;  /* 0x000000080000780c */ /* 0x040fe20000f24270 */
[----:B------:R-:W-:Y:S01]  /*4050*/  @P3 STG.E.U16 desc[UR36][R6.64+0x32], R39 ;  /* 0x0000322706003986 */ /* 0x000fe2000c101524 */
[C---:B------:R-:W-:Y:S02]  /*4060*/  ISETP.GT.AND P2, PT, R0.reuse, 0x8, P0 ;  /* 0x000000080000780c */ /* 0x040fe40000744270 */
[C---:B------:R-:W-:Y:S01]  /*4070*/  ISETP.GT.AND P0, PT, R3.reuse, 0x29, PT ;  /* 0x000000290300780c */ /* 0x040fe20003f04270 */
[----:B------:R-:W-:Y:S01]  /*4080*/  @P4 STG.E.U16 desc[UR36][R4.64+0x40], R40 ;  /* 0x0000402804004986 */ /* 0x000fe2000c101524 */
[----:B------:R-:W-:Y:S02]  /*4090*/  ISETP.GT.AND P4, PT, R3, 0x28, PT ;  /* 0x000000280300780c */ /* 0x000fe40003f84270 */
[----:B------:R-:W-:Y:S01]  /*40a0*/  F2FP.BF16.F32.PACK_AB R42, RZ, R42 ;  /* 0x0000002aff2a723e */ /* 0x000fe200000010ff */
[----:B------:R-:W-:Y:S01]  /*40b0*/  @P5 STG.E.U16 desc[UR36][R4.64+0x42], R41 ;  /* 0x0000422904005986 */ /* 0x000fe2000c101524 */
[----:B------:R-:W-:-:S02]  /*40c0*/  ISETP.GT.AND P5, PT, R0, RZ, P4 ;  /* 0x000000ff0000720c */ /* 0x000fc400027a4270 */
[C---:B------:R-:W-:Y:S01]  /*40d0*/  ISETP.GT.AND P3, PT, R0.reuse, RZ, P0 ;  /* 0x000000ff0000720c */ /* 0x040fe20000764270 */
[----:B------:R-:W-:Y:S01]  /*40e0*/  @P1 STG.E.U16 desc[UR36][R6.64+0x40], R42 ;  /* 0x0000402a06001986 */ /* 0x000fe2000c101524 */
[----:B------:R-:W-:Y:S02]  /*40f0*/  F2FP.BF16.F32.PACK_AB R43, RZ, R43 ;  /* 0x0000002bff2b723e */ /* 0x000fe400000010ff */
[----:B------:R-:W-:Y:S02]  /*4100*/  F2FP.BF16.F32.PACK_AB R44, RZ, R44 ;  /* 0x0000002cff2c723e */ /* 0x000fe400000010ff */
[C---:B------:R-:W-:Y:S01]  /*4110*/  ISETP.GT.AND P4, PT, R0.reuse, 0x8, P4 ;  /* 0x000000080000780c */ /* 0x040fe20002784270 */
[----:B------:R-:W-:Y:S01]  /*4120*/  @P2 STG.E.U16 desc[UR36][R6.64+0x42], R43 ;  /* 0x0000422b06002986 */ /* 0x000fe2000c101524 */
[----:B------:R-:W-:Y:S02]  /*4130*/  F2FP.BF16.F32.PACK_AB R45, RZ, R45 ;  /* 0x0000002dff2d723e */ /* 0x000fe400000010ff */
[----:B------:R-:W-:Y:S01]  /*4140*/  ISETP.GT.AND P2, PT, R3, 0x31, PT ;  /* 0x000000310300780c */ /* 0x000fe20003f44270 */
[----:B------:R-:W-:Y:S01]  /*4150*/  @P5 STG.E.U16 desc[UR36][R4.64+0x50], R44 ;  /* 0x0000502c04005986 */ /* 0x000fe2000c101524 */
[----:B------:R-:W-:-:S02]  /*4160*/  ISETP.GT.AND P5, PT, R0, 0x8, P0 ;  /* 0x000000080000780c */ /* 0x000fc400007a4270 */
[C---:B------:R-:W-:Y:S01]  /*4170*/  ISETP.GT.AND P1, PT, R3.reuse, 0x38, PT ;  /* 0x000000380300780c */ /* 0x040fe20003f24270 */
[----:B------:R-:W-:Y:S01]  /*4180*/  @P3 STG.E.U16 desc[UR36][R4.64+0x52], R45 ;  /* 0x0000522d04003986 */ /* 0x000fe2000c101524 */
[C---:B------:R-:W-:Y:S02]  /*4190*/  ISETP.GT.AND P3, PT, R3.reuse, 0x30, PT ;  /* 0x000000300300780c */ /* 0x040fe40003f64270 */
[----:B------:R-:W-:Y:S01]  /*41a0*/  ISETP.GT.AND P0, PT, R3, 0x39, PT ;  /* 0x000000390300780c */ /* 0x000fe20003f04270 */
[----:B------:R-:W-:Y:S01]  /*41b0*/  @P4 IMAD.MOV.U32 R2, RZ, RZ, R6 ;  /* 0x000000ffff024224 */ /* 0x000fe200078e0006 */
[----:B------:R-:W-:Y:S01]  /*41c0*/  F2FP.BF16.F32.PACK_AB R46, RZ, R46 ;  /* 0x0000002eff2e723e */ /* 0x000fe200000010ff */
[----:B------:R-:W-:Y:S01]  /*41d0*/  @P4 IMAD.MOV.U32 R3, RZ, RZ, R7 ;  /* 0x000000ffff034224 */ /* 0x000fe200078e0007 */
[----:B------:R-:W-:Y:S02]  /*41e0*/  F2FP.BF16.F32.PACK_AB R47, RZ, R47 ;  /* 0x0000002fff2f723e */ /* 0x000fe400000010ff */
[----:B------:R-:W-:-:S02]  /*41f0*/  F2FP.BF16.F32.PACK_AB R48, RZ, R48 ;  /* 0x00000030ff30723e */ /* 0x000fc400000010ff */
[----:B------:R1:W-:Y:S01]  /*4200*/  @P4 STG.E.U16 desc[UR36][R2.64+0x50], R46 ;  /* 0x0000502e02004986 */ /* 0x0003e2000c101524 */
[C---:B------:R-:W-:Y:S02]  /*4210*/  ISETP.GT.AND P4, PT, R0.reuse, RZ, P2 ;  /* 0x000000ff0000720c */ /* 0x040fe40001784270 */
[----:B------:R-:W-:Y:S02]  /*4220*/  F2FP.BF16.F32.PACK_AB R49, RZ, R49 ;  /* 0x00000031ff31723e */ /* 0x000fe400000010ff */
[----:B------:R-:W-:Y:S02]  /*4230*/  ISETP.GT.AND P2, PT, R0, 0x8, P2 ;  /* 0x000000080000780c */ /* 0x000fe40001744270 */
[----:B------:R-:W-:Y:S02]  /*4240*/  F2FP.BF16.F32.PACK_AB R50, RZ, R50 ;  /* 0x00000032ff32723e */ /* 0x000fe400000010ff */
[----:B------:R-:W-:Y:S02]  /*4250*/  F2FP.BF16.F32.PACK_AB R51, RZ, R51 ;  /* 0x00000033ff33723e */ /* 0x000fe400000010ff */
[----:B------:R-:W-:Y:S01]  /*4260*/  F2FP.BF16.F32.PACK_AB R52, RZ, R52 ;  /* 0x00000034ff34723e */ /* 0x000fe200000010ff */
[----:B-1----:R-:W-:Y:S01]  /*4270*/  @P5 IMAD.MOV.U32 R2, RZ, RZ, R6 ;  /* 0x000000ffff025224 */ /* 0x002fe200078e0006 */
[----:B------:R-:W-:Y:S01]  /*4280*/  F2FP.BF16.F32.PACK_AB R53, RZ, R53 ;  /* 0x00000035ff35723e */ /* 0x000fe200000010ff */
[----:B------:R-:W-:Y:S01]  /*4290*/  @P5 IMAD.MOV.U32 R3, RZ, RZ, R7 ;  /* 0x000000ffff035224 */ /* 0x000fe200078e0007 */
[----:B------:R-:W-:-:S02]  /*42a0*/  F2FP.BF16.F32.PACK_AB R54, RZ, R54 ;  /* 0x00000036ff36723e */ /* 0x000fc400000010ff */
[----:B------:R-:W-:Y:S02]  /*42b0*/  F2FP.BF16.F32.PACK_AB R55, RZ, R55 ;  /* 0x00000037ff37723e */ /* 0x000fe400000010ff */
[----:B------:R1:W-:Y:S01]  /*42c0*/  @P5 STG.E.U16 desc[UR36][R2.64+0x52], R47 ;  /* 0x0000522f02005986 */ /* 0x0003e2000c101524 */
[C---:B------:R-:W-:Y:S02]  /*42d0*/  ISETP.GT.AND P5, PT, R0.reuse, RZ, P3 ;  /* 0x000000ff0000720c */ /* 0x040fe40001fa4270 */
[----:B------:R-:W-:-:S11]  /*42e0*/  ISETP.GT.AND P3, PT, R0, 0x8, P3 ;  /* 0x000000080000780c */ /* 0x000fd60001f64270 */
[----:B-1----:R-:W-:Y:S02]  /*42f0*/  @P5 IMAD.MOV.U32 R2, RZ, RZ, R4 ;  /* 0x000000ffff025224 */ /* 0x002fe400078e0004 */
[----:B------:R-:W-:-:S05]  /*4300*/  @P5 IMAD.MOV.U32 R3, RZ, RZ, R5 ;  /* 0x000000ffff035224 */ /* 0x000fca00078e0005 */
[----:B------:R1:W-:Y:S01]  /*4310*/  @P5 STG.E.U16 desc[UR36][R2.64+0x60], R48 ;  /* 0x0000603002005986 */ /* 0x0003e2000c101524 */
[C---:B------:R-:W-:Y:S02]  /*4320*/  ISETP.GT.AND P5, PT, R0.reuse, RZ, P0 ;  /* 0x000000ff0000720c */ /* 0x040fe400007a4270 */
[----:B------:R-:W-:Y:S01]  /*4330*/  ISETP.GT.AND P0, PT, R0, 0x8, P0 ;  /* 0x000000080000780c */ /* 0x000fe20000704270 */
[----:B-1----:R-:W-:Y:S02]  /*4340*/  @P4 IMAD.MOV.U32 R2, RZ, RZ, R4 ;  /* 0x000000ffff024224 */ /* 0x002fe400078e0004 */
[----:B------:R-:W-:-:S05]  /*4350*/  @P4 IMAD.MOV.U32 R3, RZ, RZ, R5 ;  /* 0x000000ffff034224 */ /* 0x000fca00078e0005 */
[----:B------:R1:W-:Y:S01]  /*4360*/  @P4 STG.E.U16 desc[UR36][R2.64+0x62], R49 ;  /* 0x0000623102004986 */ /* 0x0003e2000c101524 */
[C---:B------:R-:W-:Y:S02]  /*4370*/  ISETP.GT.AND P4, PT, R0.reuse, RZ, P1 ;  /* 0x000000ff0000720c */ /* 0x040fe40000f84270 */
[----:B------:R-:W-:Y:S01]  /*4380*/  ISETP.GT.AND P1, PT, R0, 0x8, P1 ;  /* 0x000000080000780c */ /* 0x000fe20000f24270 */
[----:B-1----:R-:W-:Y:S02]  /*4390*/  @P3 IMAD.MOV.U32 R2, RZ, RZ, R6 ;  /* 0x000000ffff023224 */ /* 0x002fe400078e0006 */
[----:B------:R-:W-:-:S05]  /*43a0*/  @P3 IMAD.MOV.U32 R3, RZ, RZ, R7 ;  /* 0x000000ffff033224 */ /* 0x000fca00078e0007 */
[----:B------:R1:W-:Y:S02]  /*43b0*/  @P3 STG.E.U16 desc[UR36][R2.64+0x60], R50 ;  /* 0x0000603202003986 */ /* 0x0003e4000c101524 */
[----:B-1----:R-:W-:Y:S02]  /*43c0*/  @P2 IMAD.MOV.U32 R2, RZ, RZ, R6 ;  /* 0x000000ffff022224 */ /* 0x002fe400078e0006 */
[----:B------:R-:W-:-:S05]  /*43d0*/  @P2 IMAD.MOV.U32 R3, RZ, RZ, R7 ;  /* 0x000000ffff032224 */ /* 0x000fca00078e0007 */
[----:B------:R1:W-:Y:S02]  /*43e0*/  @P2 STG.E.U16 desc[UR36][R2.64+0x62], R51 ;  /* 0x0000623302002986 */ /* 0x0003e4000c101524 */
[----:B-1----:R-:W-:Y:S02]  /*43f0*/  @P4 IMAD.MOV.U32 R2, RZ, RZ, R4 ;  /* 0x000000ffff024224 */ /* 0x002fe400078e0004 */
[----:B------:R-:W-:-:S05]  /*4400*/  @P4 IMAD.MOV.U32 R3, RZ, RZ, R5 ;  /* 0x000000ffff034224 */ /* 0x000fca00078e0005 */
[----:B------:R1:W-:Y:S04]  /*4410*/  @P4 STG.E.U16 desc[UR36][R2.64+0x70], R52 ;  /* 0x0000703402004986 */ /* 0x0003e8000c101524 */
[----:B------:R2:W-:Y:S01]  /*4420*/  @P5 STG.E.U16 desc[UR36][R4.64+0x72], R53 ;  /* 0x0000723504005986 */ /* 0x0005e2000c101524 */
[----:B-1----:R-:W-:Y:S02]  /*4430*/  @P1 IMAD.MOV.U32 R2, RZ, RZ, R6 ;  /* 0x000000ffff021224 */ /* 0x002fe400078e0006 */
[----:B------:R-:W-:-:S05]  /*4440*/  @P1 IMAD.MOV.U32 R3, RZ, RZ, R7 ;  /* 0x000000ffff031224 */ /* 0x000fca00078e0007 */
[----:B------:R2:W-:Y:S04]  /*4450*/  @P1 STG.E.U16 desc[UR36][R2.64+0x70], R54 ;  /* 0x0000703602001986 */ /* 0x0005e8000c101524 */
[----:B------:R2:W-:Y:S02]  /*4460*/  @P0 STG.E.U16 desc[UR36][R6.64+0x72], R55 ;  /* 0x0000723706000986 */ /* 0x0005e4000c101524 */
.L_x_95:
[----:B------:R-:W-:Y:S05]  /*4470*/  BSYNC B0 ;  /* 0x0000000000007941 */ /* 0x000fea0003800000 */
.L_x_33:
[----:B0-2---:R-:W2:Y:S01]  /*4480*/  LDL.64 R2, [R1] ;  /* 0x0000000001027983 */ /* 0x005ea20000100a00 */
[----:B------:R-:W-:Y:S01]  /*4490*/  ULDC.64 UR4, c[0x0][0x650] ;  /* 0x0001940000047ab9 */ /* 0x000fe20000000a00 */
[----:B------:R0:W-:Y:S01]  /*44a0*/  SYNCS.ARRIVE.TRANS64.A1T0 RZ, [R64+UR47], RZ ;  /* 0x000000ff40ff79a7 */ /* 0x0001e2000810002f */
[----:B------:R-:W-:Y:S01]  /*44b0*/  PRMT R0, RZ, 0x7610, R0 ;  /* 0x00007610ff007816 */ /* 0x000fe20000000000 */
[----:B-----5:R-:W-:Y:S02]  /*44c0*/  IMAD.MOV.U32 R19, RZ, RZ, -0x1 ;  /* 0xffffffffff137424 */ /* 0x020fe400078e00ff */
[----:B------:R-:W-:Y:S01]  /*44d0*/  IMAD.MOV.U32 R22, RZ, RZ, -0x1 ;  /* 0xffffffffff167424 */ /* 0x000fe200078e00ff */
[----:B--2---:R-:W-:-:S04]  /*44e0*/  LEA R18, P0, R2, R18, 0x1 ;  /* 0x0000001202127211 */ /* 0x004fc800078008ff */
[----:B------:R-:W-:Y:S01]  /*44f0*/  LEA.HI.X R17, R2, R17, R23, 0x1, P0 ;  /* 0x0000001102117211 */ /* 0x000fe200000f0c17 */
[----:B------:R-:W-:Y:S01]  /*4500*/  IMAD.MOV.U32 R2, RZ, RZ, -0x1 ;  /* 0xffffffffff027424 */ /* 0x000fe200078e00ff */
[----:B------:R-:W-:-:S04]  /*4510*/  ISETP.GE.U32.AND P0, PT, R18, UR4, PT ;  /* 0x0000000412007c0c */ /* 0x000fc8000bf06070 */
[----:B------:R-:W-:-:S13]  /*4520*/  ISETP.GE.U32.AND.EX P0, PT, R17, UR5, PT, P0 ;  /* 0x0000000511007c0c */ /* 0x000fda000bf06100 */
[----:B0-----:R-:W-:Y:S05]  /*4530*/  @P0 BRA `(.L_x_96) ;  /* 0x0000000400700947 */ /* 0x001fea0003800000 */
[----:B-1----:R-:W0:Y:S01]  /*4540*/  S2R R10, SR_CTAID.X ;  /* 0x00000000000a7919 */ /* 0x002e220000002500 */
[----:B---34-:R-:W1:Y:S01]  /*4550*/  LDC.64 R8, c[0x0][0x628] ;  /* 0x00018a00ff087b82 */ /* 0x018e620000000a00 */
[----:B------:R-:W-:Y:S01]  /*4560*/  ULDC UR4, c[0x0][0x150] ;  /* 0x0000540000047ab9 */ /* 0x000fe20000000800 */
[----:B------:R-:W-:Y:S01]  /*4570*/  IMAD.MOV.U32 R6, RZ, RZ, R18 ;  /* 0x000000ffff067224 */ /* 0x000fe200078e0012 */
[----:B------:R-:W2:Y:S01]  /*4580*/  S2R R20, SR_CTAID.Y ;  /* 0x0000000000147919 */ /* 0x000ea20000002600 */
[----:B------:R-:W-:-:S04]  /*4590*/  IMAD.MOV.U32 R7, RZ, RZ, R17 ;  /* 0x000000ffff077224 */ /* 0x000fc800078e0011 */
[----:B------:R-:W3:Y:S08]  /*45a0*/  LDC R15, c[0x0][0x144] ;  /* 0x00005100ff0f7b82 */ /* 0x000ef00000000800 */
[----:B------:R-:W4:Y:S08]  /*45b0*/  LDC R0, c[0x0][0x630] ;  /* 0x00018c00ff007b82 */ /* 0x000f300000000800 */
[----:B------:R-:W2:Y:S01]  /*45c0*/  LDC.64 R12, c[0x0][0x620] ;  /* 0x00018800ff0c7b82 */ /* 0x000ea20000000a00 */
[----:B-1----:R-:W-:-:S04]  /*45d0*/  ISETP.NE.U32.AND P0, PT, R8, RZ, PT ;  /* 0x000000ff0800720c */ /* 0x002fc80003f05070 */
[----:B------:R-:W-:Y:S02]  /*45e0*/  ISETP.NE.AND.EX P0, PT, R9, RZ, PT, P0 ;  /* 0x000000ff0900720c */ /* 0x000fe40003f05300 */
[----:B0-----:R-:W-:-:S05]  /*45f0*/  I2FP.F32.U32 R2, R10 ;  /* 0x0000000a00027245 */ /* 0x001fca0000201000 */
[----:B------:R-:W-:-:S04]  /*4600*/  FMUL R2, R2, UR4 ;  /* 0x0000000402027c20 */ /* 0x000fc80008400000 */
[----:B------:R0:W1:Y:S02]  /*4610*/  F2I.U32.TRUNC.NTZ R14, R2 ;  /* 0x00000002000e7305 */ /* 0x000064000020f000 */
[----:B---34-:R-:W-:Y:S05]  /*4620*/  @!P0 BRA `(.L_x_97) ;  /* 0x0000000000288947 */ /* 0x018fea0003800000 */
[----:B------:R-:W3:Y:S02]  /*4630*/  LDC R3, c[0x0][0x634] ;  /* 0x00018d00ff037b82 */ /* 0x000ee40000000800 */
[----:B---3--:R-:W-:-:S05]  /*4640*/  IADD3 R7, P0, R18, R3, RZ ;  /* 0x0000000312077210 */ /* 0x008fca0007f1e0ff */
[----:B------:R-:W-:-:S04]  /*4650*/  IMAD.X R11, RZ, RZ, R17, P0 ;  /* 0x000000ffff0b7224 */ /* 0x000fc800000e0611 */
[----:B0-----:R-:W-:-:S04]  /*4660*/  IMAD.WIDE.U32 R2, R11, R8, RZ ;  /* 0x000000080b027225 */ /* 0x001fc800078e00ff */
[----:B------:R-:W-:-:S04]  /*4670*/  IMAD.WIDE.U32 R4, P0, R7, R9, R2 ;  /* 0x0000000907047225 */ /* 0x000fc80007800002 */
[----:B------:R-:W-:-:S04]  /*4680*/  IMAD.WIDE.U32 R2, R7, R8, RZ ;  /* 0x0000000807027225 */ /* 0x000fc800078e00ff */
[----:B------:R-:W-:Y:S01]  /*4690*/  IMAD.X R7, RZ, RZ, RZ, P0 ;  /* 0x000000ffff077224 */ /* 0x000fe200000e06ff */
[----:B------:R-:W-:Y:S01]  /*46a0*/  IADD3 RZ, P0, R3, R4, RZ ;  /* 0x0000000403ff7210 */ /* 0x000fe20007f1e0ff */
[----:B------:R-:W-:-:S04]  /*46b0*/  IMAD.MOV.U32 R6, RZ, RZ, R5 ;  /* 0x000000ffff067224 */ /* 0x000fc800078e0005 */
[----:B------:R-:W-:-:S08]  /*46c0*/  IMAD.WIDE.U32.X R6, R11, R9, R6, P0 ;  /* 0x000000090b067225 */ /* 0x000fd000000e0406 */
.L_x_97:
[----:B------:R-:W3:Y:S01]  /*46d0*/  LDC.64 R26, c[0x0][0x640] ;  /* 0x00019000ff1a7b82 */ /* 0x000ee20000000a00 */
[-C--:B------:R-:W-:Y:S01]  /*46e0*/  SHF.R.U64 R11, R6, R0.reuse, R7 ;  /* 0x00000000060b7219 */ /* 0x080fe20000001207 */
[----:B------:R-:W-:Y:S01]  /*46f0*/  IMAD.MOV.U32 R19, RZ, RZ, R17 ;  /* 0x000000ffff137224 */ /* 0x000fe200078e0011 */
[----:B------:R-:W-:Y:S01]  /*4700*/  SHF.R.U32.HI R0, RZ, R0, R7 ;  /* 0x00000000ff007219 */ /* 0x000fe20000011607 */
[----:B-1----:R-:W-:Y:S01]  /*4710*/  IMAD.MOV R14, RZ, RZ, -R14 ;  /* 0x000000ffff0e7224 */ /* 0x002fe200078e0a0e */
[----:B------:R-:W-:Y:S01]  /*4720*/  IADD3 R5, P0, RZ, -R11, RZ ;  /* 0x8000000bff057210 */ /* 0x000fe20007f1e0ff */
[----:B------:R-:W-:Y:S01]  /*4730*/  ULDC UR4, c[0x0][0x154] ;  /* 0x0000550000047ab9 */ /* 0x000fe20000000800 */
[----:B------:R-:W-:Y:S01]  /*4740*/  IMAD.MOV.U32 R7, RZ, RZ, 0x1 ;  /* 0x00000001ff077424 */ /* 0x000fe200078e00ff */
[----:B------:R-:W1:Y:S01]  /*4750*/  LDC R4, c[0x0][0x618] ;  /* 0x00018600ff047b82 */ /* 0x000e620000000800 */
[----:B------:R-:W-:Y:S02]  /*4760*/  IMAD R22, R15, R14, R10 ;  /* 0x0000000e0f167224 */ /* 0x000fe400078e020a */
[----:B------:R-:W-:-:S04]  /*4770*/  IMAD.X R3, RZ, RZ, ~R0, P0 ;  /* 0x000000ffff037224 */ /* 0x000fc800000e0e00 */
[-C--:B--2---:R-:W-:Y:S01]  /*4780*/  IMAD R0, R3, R12.reuse, RZ ;  /* 0x0000000c03007224 */ /* 0x084fe200078e02ff */
[----:B------:R-:W2:Y:S01]  /*4790*/  LDC R6, c[0x0][0x608] ;  /* 0x00018200ff067b82 */ /* 0x000ea20000000800 */
[----:B0-----:R-:W-:-:S04]  /*47a0*/  IMAD.WIDE.U32 R2, R5, R12, R18 ;  /* 0x0000000c05027225 */ /* 0x001fc800078e0012 */
[----:B------:R-:W-:Y:S01]  /*47b0*/  IMAD R5, R5, R13, R0 ;  /* 0x0000000d05057224 */ /* 0x000fe200078e0200 */
[----:B------:R-:W-:Y:S02]  /*47c0*/  I2FP.F32.U32 R0, R20 ;  /* 0x0000001400007245 */ /* 0x000fe40000201000 */
[----:B------:R-:W0:Y:S01]  /*47d0*/  LDC R24, c[0x0][0x658] ;  /* 0x00019600ff187b82 */ /* 0x000e220000000800 */
[----:B------:R-:W-:Y:S01]  /*47e0*/  IMAD.IADD R3, R3, 0x1, R5 ;  /* 0x0000000103037824 */ /* 0x000fe200078e0205 */
[----:B---3--:R-:W-:Y:S01]  /*47f0*/  ISETP.NE.U32.AND P0, PT, R26, RZ, PT ;  /* 0x000000ff1a00720c */ /* 0x008fe20003f05070 */
[----:B------:R-:W-:Y:S01]  /*4800*/  FMUL R0, R0, UR4 ;  /* 0x0000000400007c20 */ /* 0x000fe20008400000 */
[----:B------:R-:W-:Y:S02]  /*4810*/  IMAD.MOV.U32 R5, RZ, RZ, -0x1 ;  /* 0xffffffffff057424 */ /* 0x000fe400078e00ff */
[----:B------:R-:W-:Y:S01]  /*4820*/  ISETP.NE.AND.EX P0, PT, R27, RZ, PT, P0 ;  /* 0x000000ff1b00720c */ /* 0x000fe20003f05300 */
[----:B------:R3:W4:Y:S01]  /*4830*/  F2I.U32.TRUNC.NTZ R12, R0 ;  /* 0x00000000000c7305 */ /* 0x000722000020f000 */
[----:B------:R-:W3:Y:S01]  /*4840*/  LDC R15, c[0x0][0x148] ;  /* 0x00005200ff0f7b82 */ /* 0x000ee20000000800 */
[----:B-1----:R-:W-:-:S02]  /*4850*/  SHF.R.U64 R10, R2, R4, R3 ;  /* 0x00000004020a7219 */ /* 0x002fc40000001203 */
[----:B------:R-:W-:-:S05]  /*4860*/  SHF.R.U32.HI R3, RZ, R4, R3 ;  /* 0x00000004ff037219 */ /* 0x000fca0000011603 */
[----:B------:R-:W1:Y:S01]  /*4870*/  LDC R14, c[0x0][0x600] ;  /* 0x00018000ff0e7b82 */ /* 0x000e620000000800 */
[-CC-:B--2---:R-:W-:Y:S02]  /*4880*/  SHF.R.U64 R8, R10, R6.reuse, R3.reuse ;  /* 0x000000060a087219 */ /* 0x184fe40000001203 */
[----:B------:R-:W-:-:S05]  /*4890*/  SHF.R.U32.HI R3, RZ, R6, R3 ;  /* 0x00000006ff037219 */ /* 0x000fca0000011603 */
[----:B------:R-:W2:Y:S01]  /*48a0*/  LDC R21, c[0x0][0x648] ;  /* 0x00019200ff157b82 */ /* 0x000ea20000000800 */
[-CC-:B0-----:R-:W-:Y:S02]  /*48b0*/  SHF.R.U64 R13, R8, R24.reuse, R3.reuse ;  /* 0x00000018080d7219 */ /* 0x181fe40000001203 */
[-C--:B------:R-:W-:Y:S02]  /*48c0*/  SHF.L.U32 R5, R5, R24.reuse, RZ ;  /* 0x0000001805057219 */ /* 0x080fe400000006ff */
[-C--:B------:R-:W-:Y:S01]  /*48d0*/  SHF.R.U32.HI R3, RZ, R24.reuse, R3 ;  /* 0x00000018ff037219 */ /* 0x080fe20000011603 */
[----:B------:R-:W-:Y:S01]  /*48e0*/  IMAD.MOV.U32 R2, RZ, RZ, R13 ;  /* 0x000000ffff027224 */ /* 0x000fe200078e000d */
[----:B------:R-:W-:Y:S01]  /*48f0*/  SHF.L.U32 R24, R7, R24, RZ ;  /* 0x0000001807187219 */ /* 0x000fe200000006ff */
[----:B------:R-:W0:Y:S01]  /*4900*/  LDC R25, c[0x0][0x638] ;  /* 0x00018e00ff197b82 */ /* 0x000e220000000800 */
[----:B------:R-:W-:-:S07]  /*4910*/  LOP3.LUT R19, RZ, R5, RZ, 0x33, !PT ;  /* 0x00000005ff137212 */ /* 0x000fce00078e33ff */
[----:B------:R-:W0:Y:S01]  /*4920*/  LDC R28, c[0x0][0x610] ;  /* 0x00018400ff1c7b82 */ /* 0x000e220000000800 */
[----:B----4-:R-:W-:Y:S05]  /*4930*/  @!P0 BRA `(.L_x_98) ;  /* 0x0000000000288947 */ /* 0x010fea0003800000 */
[----:B---3--:R-:W3:Y:S02]  /*4940*/  LDC R0, c[0x0][0x64c] ;  /* 0x00019300ff007b82 */ /* 0x008ee40000000800 */
[----:B---3--:R-:W-:-:S05]  /*4950*/  IADD3 R7, P0, R13, R0, RZ ;  /* 0x000000000d077210 */ /* 0x008fca0007f1e0ff */
        /* <DEDUP_REMOVED lines=8> */
.L_x_98:
[----:B------:R-:W4:Y:S01]  /*49e0*/  LDC R4, c[0x0][0x65c] ;  /* 0x00019700ff047b82 */ /* 0x000f220000000800 */
[----:B--23--:R-:W-:Y:S01]  /*49f0*/  SHF.R.U64 R0, R2, R21, R3 ;  /* 0x0000001502007219 */ /* 0x00cfe20000001203 */
[----:B-1----:R-:W-:Y:S01]  /*4a00*/  VIADD R3, R14, 0xffffffff ;  /* 0xffffffff0e037836 */ /* 0x002fe20000000000 */
[----:B------:R-:W-:Y:S01]  /*4a10*/  LOP3.LUT R19, R8, R19, RZ, 0xc0, !PT ;  /* 0x0000001308137212 */ /* 0x000fe200078ec0ff */
[----:B------:R-:W-:Y:S02]  /*4a20*/  IMAD.MOV R12, RZ, RZ, -R12 ;  /* 0x000000ffff0c7224 */ /* 0x000fe400078e0a0c */
[----:B------:R-:W-:Y:S01]  /*4a30*/  IMAD.MOV R2, RZ, RZ, -R0 ;  /* 0x000000ffff027224 */ /* 0x000fe200078e0a00 */
[----:B------:R-:W-:Y:S01]  /*4a40*/  LOP3.LUT R3, R10, R3, RZ, 0xc0, !PT ;  /* 0x000000030a037212 */ /* 0x000fe200078ec0ff */
[----:B------:R-:W-:Y:S02]  /*4a50*/  IMAD R19, R24, R0, R19 ;  /* 0x0000000018137224 */ /* 0x000fe400078e0213 */
[----:B0-----:R-:W-:-:S04]  /*4a60*/  IMAD R0, R2, R25, R13 ;  /* 0x0000001902007224 */ /* 0x001fc800078e020d */
[----:B------:R-:W-:Y:S01]  /*4a70*/  IMAD R2, R0, R14, R3 ;  /* 0x0000000e00027224 */ /* 0x000fe200078e0203 */
[----:B----4-:R-:W-:Y:S01]  /*4a80*/  ISETP.NE.AND P0, PT, R4, 0x1, PT ;  /* 0x000000010400780c */ /* 0x010fe20003f05270 */
[----:B------:R-:W-:-:S05]  /*4a90*/  IMAD.MOV.U32 R4, RZ, RZ, 0x1 ;  /* 0x00000001ff047424 */ /* 0x000fca00078e00ff */
[----:B------:R-:W-:-:S07]  /*4aa0*/  PRMT R0, R4, 0x7610, R0 ;  /* 0x0000761004007816 */ /* 0x000fce0000000000 */
[----:B------:R-:W-:-:S04]  /*4ab0*/  @P0 IMAD R22, R15, R12, R20 ;  /* 0x0000000c0f160224 */ /* 0x000fc800078e0214 */
[----:B------:R-:W-:-:S05]  /*4ac0*/  IMAD R19, R19, R28, R22 ;  /* 0x0000001c13137224 */ /* 0x000fca00078e0216 */
[----:B------:R-:W-:Y:S02]  /*4ad0*/  SEL R22, R2, R19, !P0 ;  /* 0x0000001302167207 */ /* 0x000fe40004000000 */
[----:B------:R-:W-:Y:S01]  /*4ae0*/  SEL R19, R19, R2, !P0 ;  /* 0x0000000213137207 */ /* 0x000fe20004000000 */
[----:B------:R-:W-:-:S07]  /*4af0*/  IMAD.MOV.U32 R2, RZ, RZ, R11 ;  /* 0x000000ffff027224 */ /* 0x000fce00078e000b */
.L_x_96:
[----:B------:R-:W-:Y:S02]  /*4b00*/  LOP3.LUT P0, RZ, R0, 0xff, RZ, 0xc0, !PT ;  /* 0x000000ff00ff7812 */ /* 0x000fe4000780c0ff */
[----:B------:R-:W-:-:S11]  /*4b10*/  LOP3.LUT R71, R71, 0x1, RZ, 0x3c, !PT ;  /* 0x0000000147477812 */ /* 0x000fd600078e3cff */
[----:B------:R-:W-:Y:S05]  /*4b20*/  @P0 BRA `(.L_x_99) ;  /* 0xffffffc800bc0947 */ /* 0x000fea000383ffff */
[----:B------:R-:W-:Y:S05]  /*4b30*/  EXIT ;  /* 0x000000000000794d */ /* 0x000fea0003800000 */
.L_x_14:
[----:B------:R-:W-:-:S08]  /*4b40*/  ISETP.NE.AND P0, PT, R0, RZ, PT ;  /* 0x000000ff0000720c */ /* 0x000fd00003f05270 */
[----:B0-----:R-:W0:-:S00]  /*4b50*/  USETMAXREG.DEALLOC.CTAPOOL 0x28 ;  /* 0x00000028000079c8 */ /* 0x001e0000080e0500 */
[----:B------:R-:W-:Y:S05]  /*4b60*/  @P0 EXIT ;  /* 0x000000000000094d */ /* 0x000fea0003800000 */
[----:B0-----:R-:W-:Y:S01]  /*4b70*/  LOP3.LUT P0, RZ, R8, 0xff, RZ, 0xc0, !PT ;  /* 0x000000ff08ff7812 */ /* 0x001fe2000780c0ff */
[----:B------:R-:W-:Y:S02]  /*4b80*/  IMAD.MOV.U32 R0, RZ, RZ, 0x1 ;  /* 0x00000001ff007424 */ /* 0x000fe400078e00ff */
[----:B------:R-:W-:-:S10]  /*4b90*/  IMAD.MOV.U32 R7, RZ, RZ, RZ ;  /* 0x000000ffff077224 */ /* 0x000fd400078e00ff */
[----:B------:R-:W-:Y:S05]  /*4ba0*/  @!P0 BRA `(.L_x_100) ;  /* 0x0000000c00188947 */ /* 0x000fea0003800000 */
[----:B------:R-:W-:Y:S01]  /*4bb0*/  LOP3.LUT P0, RZ, R4, 0x1f, RZ, 0xc0, !PT ;  /* 0x0000001f04ff7812 */ /* 0x000fe2000780c0ff */
[----:B------:R-:W-:Y:S01]  /*4bc0*/  ULDC UR5, c[0x0][0x658] ;  /* 0x0001960000057ab9 */ /* 0x000fe20000000800 */
[----:B------:R-:W-:Y:S01]  /*4bd0*/  UMOV UR6, 0xffffffff ;  /* 0xffffffff00067882 */ /* 0x000fe20000000000 */
[----:B------:R-:W-:Y:S01]  /*4be0*/  BSSY B0, `(.L_x_100) ;  /* 0x00000c2000007945 */ /* 0x000fe20003800000 */
[----:B------:R-:W-:Y:S01]  /*4bf0*/  USHF.L.U32 UR6, UR6, UR5, URZ ;  /* 0x0000000506067299 */ /* 0x000fe2000800063f */
[C---:B------:R-:W-:Y:S01]  /*4c00*/  ISETP.NE.AND P2, PT, R3.reuse, RZ, PT ;  /* 0x000000ff0300720c */ /* 0x040fe20003f45270 */
[----:B------:R-:W-:Y:S01]  /*4c10*/  IMAD.MOV.U32 R8, RZ, RZ, 0x1 ;  /* 0x00000001ff087424 */ /* 0x000fe200078e00ff */
[----:B------:R-:W-:Y:S01]  /*4c20*/  ISETP.NE.OR P0, PT, R3, RZ, !P0 ;  /* 0x000000ff0300720c */ /* 0x000fe20004705670 */
[----:B------:R-:W-:Y:S01]  /*4c30*/  IMAD.MOV.U32 R0, RZ, RZ, 0x1 ;  /* 0x00000001ff007424 */ /* 0x000fe200078e00ff */
[----:B------:R-:W-:Y:S01]  /*4c40*/  LOP3.LUT R6, R16, 0x2, RZ, 0xfc, !PT ;  /* 0x0000000210067812 */ /* 0x000fe200078efcff */
[----:B------:R-:W-:Y:S01]  /*4c50*/  IMAD.MOV.U32 R7, RZ, RZ, RZ ;  /* 0x000000ffff077224 */ /* 0x000fe200078e00ff */
[----:B------:R-:W-:Y:S01]  /*4c60*/  ULDC UR4, c[0x0][0x600] ;  /* 0x0001800000047ab9 */ /* 0x000fe20000000800 */
[----:B------:R-:W-:Y:S01]  /*4c70*/  UMOV UR7, 0x1 ;  /* 0x0000000100077882 */ /* 0x000fe20000000000 */
[----:B------:R-:W-:-:S02]  /*4c80*/  UIADD3 UR21, UR40, 0x1, URZ ;  /* 0x0000000128157890 */ /* 0x000fc4000fffe03f */
[----:B------:R-:W-:Y:S02]  /*4c90*/  UIADD3 UR13, UR4, -0x1, URZ ;  /* 0xffffffff040d7890 */ /* 0x000fe4000fffe03f */
[----:B------:R-:W-:Y:S02]  /*4ca0*/  USHF.L.U32 UR15, UR7, UR5, URZ ;  /* 0x00000005070f7299 */ /* 0x000fe4000800063f */
[----:B------:R-:W-:Y:S01]  /*4cb0*/  ULOP3.LUT UR14, URZ, UR6, URZ, 0x33, !UPT ;  /* 0x000000063f0e7292 */ /* 0x000fe2000f8e333f */
[----:B------:R-:W-:-:S11]  /*4cc0*/  ULDC.64 UR22, c[0x0][0x198] ;  /* 0x0000660000167ab9 */ /* 0x000fd60000000a00 */
.L_x_112:
[----:B------:R-:W-:-:S03]  /*4cd0*/  UMOV UR4, 0xffffffff ;  /* 0xffffffff00047882 */ /* 0x000fc60000000000 */
[----:B------:R-:W-:Y:S05]  /*4ce0*/  BRA.DIV UR4, `(.L_x_101) ;  /* 0x0000001604447947 */ /* 0x000fea000b800000 */
[----:B------:R-:W-:-:S13]  /*4cf0*/  ELECT P6, URZ, PT ;  /* 0x00000000003f782f */ /* 0x000fda00038c0000 */
.L_x_135:
[----:B------:R-:W0:Y:S01]  /*4d00*/  LDC R3, c[0x0][0x28c] ;  /* 0x0000a300ff037b82 */ /* 0x000e220000000800 */
[----:B------:R-:W-:Y:S01]  /*4d10*/  BSSY B1, `(.L_x_102) ;  /* 0x0000035000017945 */ /* 0x000fe20003800000 */
[----:B0-----:R-:W-:-:S13]  /*4d20*/  ISETP.LT.OR P6, PT, R3, 0x1, !P6 ;  /* 0x000000010300780c */ /* 0x001fda00077c1670 */
[----:B------:R-:W-:Y:S05]  /*4d30*/  @P6 BRA `(.L_x_103) ;  /* 0x0000000000c86947 */ /* 0x000fea0003800000 */
[----:B------:R-:W-:Y:S02]  /*4d40*/  IMAD.SHL.U32 R22, R22, 0x40, RZ ;  /* 0x0000004016167824 */ /* 0x000fe400078e00ff */
[----:B------:R-:W-:Y:S02]  /*4d50*/  IMAD.SHL.U32 R19, R19, 0x40, RZ ;  /* 0x0000004013137824 */ /* 0x000fe400078e00ff */
[----:B------:R-:W-:Y:S02]  /*4d60*/  IMAD.MOV.U32 R12, RZ, RZ, RZ ;  /* 0x000000ffff0c7224 */ /* 0x000fe400078e00ff */
[----:B------:R-:W-:Y:S02]  /*4d70*/  IMAD.U32 R13, RZ, RZ, UR21 ;  /* 0x00000015ff0d7e24 */ /* 0x000fe4000f8e00ff */
[----:B------:R-:W-:Y:S02]  /*4d80*/  IMAD.MOV.U32 R3, RZ, RZ, R0 ;  /* 0x000000ffff037224 */ /* 0x000fe400078e0000 */
[----:B------:R-:W-:-:S07]  /*4d90*/  IMAD.MOV.U32 R4, RZ, RZ, R7 ;  /* 0x000000ffff047224 */ /* 0x000fce00078e0007 */
.L_x_107:
[----:B------:R-:W0:Y:S01]  /*4da0*/  S2R R10, SR_CgaCtaId ;  /* 0x00000000000a7919 */ /* 0x000e220000008800 */
[----:B------:R-:W-:Y:S01]  /*4db0*/  MOV R5, 0x400 ;  /* 0x0000040000057802 */ /* 0x000fe20000000f00 */
[----:B------:R-:W1:Y:S03]  /*4dc0*/  @!P2 LDC R9, c[0x0][0x500] ;  /* 0x00014000ff09ab82 */ /* 0x000e660000000800 */
[----:B0-----:R-:W-:Y:S02]  /*4dd0*/  LEA R11, R10, R5, 0x18 ;  /* 0x000000050a0b7211 */ /* 0x001fe400078ec0ff */
[----:B------:R-:W-:-:S03]  /*4de0*/  SHF.L.U32 R5, R3, 0x1f, RZ ;  /* 0x0000001f03057819 */ /* 0x000fc600000006ff */
[----:B------:R-:W-:-:S04]  /*4df0*/  IMAD R10, R4, 0x8, R11 ;  /* 0x00000008040a7824 */ /* 0x000fc800078e020b */
[----:B------:R-:W0:Y:S02]  /*4e00*/  SYNCS.PHASECHK.TRANS64.TRYWAIT P1, [R10+URZ+0x70], R5 ;  /* 0x000070050a0075a7 */ /* 0x000e24000802017f */
[----:B01----:R-:W-:Y:S05]  /*4e10*/  @!P1 BRA `(.L_x_104) ;  /* 0x0000001400189947 */ /* 0x003fea0003800000 */
.L_x_136:
[----:B0-----:R-:W-:Y:S01]  /*4e20*/  PRMT R5, R6, 0x9910, RZ ;  /* 0x0000991006057816 */ /* 0x001fe200000000ff */
[----:B------:R0:W-:Y:S03]  /*4e30*/  @!P2 SYNCS.ARRIVE.TRANS64 RZ, [R10+URZ], R9 ;  /* 0x000000090affa9a7 */ /* 0x0001e6000800003f */
[----:B------:R-:W-:-:S13]  /*4e40*/  ISETP.NE.AND P1, PT, R5, 0x2, PT ;  /* 0x000000020500780c */ /* 0x000fda0003f25270 */
[----:B0-----:R-:W-:Y:S05]  /*4e50*/  @P1 BRA `(.L_x_105) ;  /* 0x0000000000041947 */ /* 0x001fea0003800000 */
[----:B------:R-:W-:Y:S01]  /*4e60*/  BPT.TRAP 0x1 ;  /* 0x000000040000795c */ /* 0x000fe20000300000 */
.L_x_105:
[----:B------:R-:W-:Y:S05]  /*4e70*/  @P0 BRA `(.L_x_106) ;  /* 0x0000000000040947 */ /* 0x000fea0003800000 */
[----:B------:R-:W-:Y:S01]  /*4e80*/  BPT.TRAP 0x1 ;  /* 0x000000040000795c */ /* 0x000fe20000300000 */
.L_x_106:
[----:B------:R-:W-:Y:S01]  /*4e90*/  IMAD R11, R4, 0x2000, R11 ;  /* 0x00002000040b7824 */ /* 0x000fe200078e020b */
[----:B------:R-:W-:Y:S01]  /*4ea0*/  R2UR UR17, R10 ;  /* 0x000000000a1172ca */ /* 0x000fe200000e0000 */
[----:B------:R-:W-:Y:S01]  /*4eb0*/  VIADD R13, R13, 0xffffffff ;  /* 0xffffffff0d0d7836 */ /* 0x000fe20000000000 */
[----:B------:R-:W-:Y:S01]  /*4ec0*/  R2UR UR19, R12 ;  /* 0x000000000c1372ca */ /* 0x000fe200000e0000 */
[----:B------:R-:W-:Y:S01]  /*4ed0*/  UIADD3 UR4, UP0, UR22, 0xf0, URZ ;  /* 0x000000f016047890 */ /* 0x000fe2000ff1e03f */
[----:B------:R-:W-:Y:S01]  /*4ee0*/  R2UR UR8, R11 ;  /* 0x000000000b0872ca */ /* 0x000fe200000e0000 */
[----:B------:R-:W-:Y:S01]  /*4ef0*/  UIADD3 UR24, UP1, UR22, 0x1f0, URZ ;  /* 0x000001f016187890 */ /* 0x000fe2000ff3e03f */
[----:B------:R-:W-:Y:S01]  /*4f00*/  R2UR UR20, R2 ;  /* 0x00000000021472ca */ /* 0x000fe200000e0000 */
[----:B------:R-:W-:Y:S01]  /*4f10*/  UIADD3.X UR5, URZ, UR23, URZ, UP0, !UPT ;  /* 0x000000173f057290 */ /* 0x000fe200087fe43f */
[----:B------:R-:W-:Y:S01]  /*4f20*/  R2UR UR18, R19 ;  /* 0x00000000131272ca */ /* 0x000fe200000e0000 */
[----:B------:R-:W-:Y:S01]  /*4f30*/  VIADD R4, R4, 0x1 ;  /* 0x0000000104047836 */ /* 0x000fe20000000000 */
[----:B------:R-:W-:Y:S01]  /*4f40*/  R2UR UR11, R22 ;  /* 0x00000000160b72ca */ /* 0x000fe200000e0000 */
[----:B------:R-:W-:Y:S01]  /*4f50*/  UIADD3.X UR25, URZ, UR23, URZ, UP1, !UPT ;  /* 0x000000173f197290 */ /* 0x000fe20008ffe43f */
[----:B------:R-:W-:Y:S01]  /*4f60*/  ISETP.GT.AND P3, PT, R13, 0x1, PT ;  /* 0x000000010d00780c */ /* 0x000fe20003f64270 */
[----:B------:R-:W-:Y:S01]  /*4f70*/  UMOV UR6, 0x0 ;  /* 0x0000000000067882 */ /* 0x000fe20000000000 */
[----:B------:R-:W-:Y:S01]  /*4f80*/  ISETP.NE.AND P1, PT, R4, 0xe, PT ;  /* 0x0000000e0400780c */ /* 0x000fe20003f25270 */
[----:B------:R-:W-:Y:S01]  /*4f90*/  UMOV UR7, 0x10000000 ;  /* 0x1000000000077882 */ /* 0x000fe20000000000 */
[----:B------:R-:W-:Y:S01]  /*4fa0*/  UMOV UR9, UR17 ;  /* 0x0000001100097c82 */ /* 0x000fe20008000000 */
[----:B------:R-:W-:Y:S01]  /*4fb0*/  UIADD3 UR16, UR8, 0x200, URZ ;  /* 0x0000020008107890 */ /* 0x000fe2000fffe03f */
[----:B------:R-:W-:Y:S01]  /*4fc0*/  SEL R10, RZ, 0x1, P1 ;  /* 0x00000001ff0a7807 */ /* 0x000fe20000800000 */
[----:B------:R-:W-:Y:S01]  /*4fd0*/  UIADD3 UR8, UR8, 0x1c200, URZ ;  /* 0x0001c20008087890 */ /* 0x000fe2000fffe03f */
[----:B------:R-:W-:Y:S01]  /*4fe0*/  VIADD R12, R12, 0x40 ;  /* 0x000000400c0c7836 */ /* 0x000fe20000000000 */
[----:B------:R-:W-:Y:S01]  /*4ff0*/  UMOV UR10, UR19 ;  /* 0x00000013000a7c82 */ /* 0x000fe20008000000 */
[----:B------:R-:W-:Y:S01]  /*5000*/  UMOV UR12, UR20 ;  /* 0x00000014000c7c82 */ /* 0x000fe20008000000 */
[----:B------:R-:W-:-:S02]  /*5010*/  LOP3.LUT R3, R3, R10, RZ, 0x3c, !PT ;  /* 0x0000000a03037212 */ /* 0x000fc400078e3cff */
[----:B------:R-:W-:Y:S01]  /*5020*/  SEL R4, R4, RZ, P1 ;  /* 0x000000ff04047207 */ /* 0x000fe20000800000 */
[----:B------:R0:W-:Y:S02]  /*5030*/  UTMALDG.3D [UR16], [UR4], desc[UR6] ;  /* 0x00000610040075b4 */ /* 0x0001e40008011000 */
[----:B------:R0:W-:Y:S02]  /*5040*/  UTMALDG.3D [UR8], [UR24], desc[UR6] ;  /* 0x00000608180075b4 */ /* 0x0001e40008011000 */
[----:B0-----:R-:W-:Y:S05]  /*5050*/  @P3 BRA `(.L_x_107) ;  /* 0xfffffffc00503947 */ /* 0x001fea000383ffff */
.L_x_103:
[----:B------:R-:W-:Y:S05]  /*5060*/  BSYNC B1 ;  /* 0x0000000000017941 */ /* 0x000fea0003800000 */
.L_x_102:
[----:B------:R-:W2:Y:S01]  /*5070*/  LDL.64 R10, [R1] ;  /* 0x00000000010a7983 */ /* 0x000ea20000100a00 */
[----:B------:R-:W-:Y:S01]  /*5080*/  LOP3.LUT P4, RZ, R8, 0xff, RZ, 0xc0, !PT ;  /* 0x000000ff08ff7812 */ /* 0x000fe2000788c0ff */
[----:B------:R-:W-:Y:S01]  /*5090*/  VIADD R4, R7, UR40 ;  /* 0x0000002807047c36 */ /* 0x000fe20008000000 */
[----:B------:R-:W-:Y:S01]  /*50a0*/  ULDC.64 UR4, c[0x0][0x650] ;  /* 0x0001940000047ab9 */ /* 0x000fe20000000a00 */
[----:B------:R-:W-:Y:S01]  /*50b0*/  IMAD.U32 R5, RZ, RZ, UR40 ;  /* 0x00000028ff057e24 */ /* 0x000fe2000f8e00ff */
[----:B------:R-:W-:Y:S01]  /*50c0*/  UISETP.GE.U32.AND UP0, UPT, UR40, 0xe, UPT ;  /* 0x0000000e2800788c */ /* 0x000fe2000bf06070 */
[----:B------:R-:W-:Y:S01]  /*50d0*/  BSSY B1, `(.L_x_108) ;  /* 0x0000070000017945 */ /* 0x000fe20003800000 */
[----:B------:R-:W-:Y:S01]  /*50e0*/  SHF.R.U32.HI R2, RZ, 0x1, R4 ;  /* 0x00000001ff027819 */ /* 0x000fe20000011604 */
[----:B------:R-:W-:Y:S01]  /*50f0*/  IMAD.MOV.U32 R19, RZ, RZ, -0x1 ;  /* 0xffffffffff137424 */ /* 0x000fe200078e00ff */
[----:B------:R-:W-:Y:S01]  /*5100*/  ISETP.GT.U32.AND P1, PT, R4, 0xd, PT ;  /* 0x0000000d0400780c */ /* 0x000fe20003f24070 */
[----:B------:R-:W-:Y:S01]  /*5110*/  IMAD.MOV.U32 R22, RZ, RZ, -0x1 ;  /* 0xffffffffff167424 */ /* 0x000fe200078e00ff */
[----:B------:R-:W-:-:S02]  /*5120*/  PLOP3.LUT P3, PT, PT, PT, UP0, 0x80, 0x0 ;  /* 0x000000000000781c */ /* 0x000fc40003f6f008 */
[----:B------:R-:W-:Y:S01]  /*5130*/  ISETP.LT.U32.AND P1, PT, R5, 0xe, P1 ;  /* 0x0000000e0500780c */ /* 0x000fe20000f21070 */
[----:B------:R-:W0:Y:S01]  /*5140*/  @P4 S2R R8, SR_CgaCtaId ;  /* 0x0000000000084919 */ /* 0x000e220000008800 */
[----:B------:R-:W-:-:S04]  /*5150*/  @P4 MOV R3, 0x400 ;  /* 0x0000040000034802 */ /* 0x000fc80000000f00 */
[----:B0-----:R-:W-:Y:S01]  /*5160*/  @P4 LEA R8, R8, R3, 0x18 ;  /* 0x0000000308084211 */ /* 0x001fe200078ec0ff */
[----:B------:R-:W-:-:S03]  /*5170*/  IMAD.WIDE.U32 R2, R2, -0x6db6db6d, RZ ;  /* 0x9249249302027825 */ /* 0x000fc600078e00ff */
[----:B------:R0:W-:Y:S01]  /*5180*/  @P4 SYNCS.ARRIVE.TRANS64.A1T0 RZ, [R8+URZ+0x118], RZ ;  /* 0x000118ff08ff49a7 */ /* 0x0001e2000810003f */
[----:B------:R-:W-:Y:S01]  /*5190*/  IMAD.MOV.U32 R2, RZ, RZ, -0x1 ;  /* 0xffffffffff027424 */ /* 0x000fe200078e00ff */
[----:B------:R-:W-:Y:S02]  /*51a0*/  SHF.R.U32.HI R5, RZ, 0x2, R3 ;  /* 0x00000002ff057819 */ /* 0x000fe40000011603 */
[----:B------:R-:W-:-:S03]  /*51b0*/  SEL R3, RZ, 0x1, !P1 ;  /* 0x00000001ff037807 */ /* 0x000fc60004800000 */
[----:B------:R-:W-:Y:S01]  /*51c0*/  IMAD R7, R5, -0xe, R4 ;  /* 0xfffffff205077824 */ /* 0x000fe200078e0204 */
[----:B------:R-:W-:Y:S02]  /*51d0*/  LOP3.LUT R0, R0, R3, RZ, 0x3c, !PT ;  /* 0x0000000300007212 */ /* 0x000fe400078e3cff */
[----:B------:R-:W-:Y:S02]  /*51e0*/  PRMT R3, RZ, 0x7610, R3 ;  /* 0x00007610ff037816 */ /* 0x000fe40000000003 */
[----:B------:R-:W-:Y:S02]  /*51f0*/  @P3 LOP3.LUT R0, R0, 0x1, R5, 0x78, !PT ;  /* 0x0000000100003812 */ /* 0x000fe400078e7805 */
[----:B0-----:R-:W-:Y:S02]  /*5200*/  PRMT R8, RZ, 0x7610, R8 ;  /* 0x00007610ff087816 */ /* 0x001fe40000000008 */
[----:B--2---:R-:W-:-:S04]  /*5210*/  IADD3 R18, P4, R18, R10, RZ ;  /* 0x0000000a12127210 */ /* 0x004fc80007f9e0ff */
[----:B------:R-:W-:Y:S01]  /*5220*/  ISETP.GE.U32.AND P1, PT, R18, UR4, PT ;  /* 0x0000000412007c0c */ /* 0x000fe2000bf26070 */
[----:B------:R-:W-:-:S05]  /*5230*/  IMAD.X R17, R17, 0x1, R23, P4 ;  /* 0x0000000111117824 */ /* 0x000fca00020e0617 */
[----:B------:R-:W-:-:S13]  /*5240*/  ISETP.GE.U32.AND.EX P1, PT, R17, UR5, PT, P1 ;  /* 0x0000000511007c0c */ /* 0x000fda000bf26110 */
[----:B------:R-:W-:Y:S05]  /*5250*/  @P1 BRA `(.L_x_109) ;  /* 0x00000004005c1947 */ /* 0x000fea0003800000 */
[----:B------:R-:W0:Y:S01]  /*5260*/  S2R R11, SR_CTAID.X ;  /* 0x00000000000b7919 */ /* 0x000e220000002500 */
[----:B------:R-:W-:Y:S01]  /*5270*/  ULDC.64 UR4, c[0x0][0x628] ;  /* 0x00018a0000047ab9 */ /* 0x000fe20000000a00 */
[----:B------:R-:W1:Y:S01]  /*5280*/  LDC R12, c[0x0][0x144] ;  /* 0x00005100ff0c7b82 */ /* 0x000e620000000800 */
[----:B------:R-:W-:Y:S01]  /*5290*/  ISETP.NE.U32.AND P1, PT, RZ, UR4, PT ;  /* 0x00000004ff007c0c */ /* 0x000fe2000bf25070 */
[----:B------:R-:W2:Y:S01]  /*52a0*/  S2R R9, SR_CTAID.Y ;  /* 0x0000000000097919 */ /* 0x000ea20000002600 */
[----:B------:R-:W-:Y:S01]  /*52b0*/  ULDC UR6, c[0x0][0x150] ;  /* 0x0000540000067ab9 */ /* 0x000fe20000000800 */
[----:B------:R-:W-:Y:S01]  /*52c0*/  ULDC UR7, c[0x0][0x630] ;  /* 0x00018c0000077ab9 */ /* 0x000fe20000000800 */
[----:B------:R-:W-:Y:S01]  /*52d0*/  ISETP.NE.AND.EX P1, PT, RZ, UR5, PT, P1 ;  /* 0x00000005ff007c0c */ /* 0x000fe2000bf25310 */
[----:B------:R-:W-:Y:S01]  /*52e0*/  IMAD.MOV.U32 R2, RZ, RZ, R18 ;  /* 0x000000ffff027224 */ /* 0x000fe200078e0012 */
[----:B0-----:R-:W-:-:S05]  /*52f0*/  I2FP.F32.U32 R3, R11 ;  /* 0x0000000b00037245 */ /* 0x001fca0000201000 */
[----:B------:R-:W-:Y:S01]  /*5300*/  FMUL R14, R3, UR6 ;  /* 0x00000006030e7c20 */ /* 0x000fe20008400000 */
[----:B------:R-:W-:-:S05]  /*5310*/  IMAD.MOV.U32 R3, RZ, RZ, R17 ;  /* 0x000000ffff037224 */ /* 0x000fca00078e0011 */
[----:B--2---:R-:W-:Y:S05]  /*5320*/  @!P1 BRA `(.L_x_110) ;  /* 0x0000000000289947 */ /* 0x004fea0003800000 */
[----:B------:R-:W-:Y:S02]  /*5330*/  ULDC UR6, c[0x0][0x634] ;  /* 0x00018d0000067ab9 */ /* 0x000fe40000000800 */
[----:B------:R-:W-:-:S05]  /*5340*/  IADD3 R3, P1, R18, UR6, RZ ;  /* 0x0000000612037c10 */ /* 0x000fca000ff3e0ff */
[----:B------:R-:W-:-:S04]  /*5350*/  IMAD.X R13, RZ, RZ, R17, P1 ;  /* 0x000000ffff0d7224 */ /* 0x000fc800008e0611 */
[----:B------:R-:W-:-:S04]  /*5360*/  IMAD.WIDE.U32 R4, R13, UR4, RZ ;  /* 0x000000040d047c25 */ /* 0x000fc8000f8e00ff */
[----:B------:R-:W-:-:S04]  /*5370*/  IMAD.WIDE.U32 R4, P1, R3, UR5, R4 ;  /* 0x0000000503047c25 */ /* 0x000fc8000f820004 */
[----:B------:R-:W-:-:S04]  /*5380*/  IMAD.WIDE.U32 R2, R3, UR4, RZ ;  /* 0x0000000403027c25 */ /* 0x000fc8000f8e00ff */
[----:B------:R-:W-:Y:S01]  /*5390*/  IMAD.MOV.U32 R2, RZ, RZ, R5 ;  /* 0x000000ffff027224 */ /* 0x000fe200078e0005 */
[----:B------:R-:W-:Y:S01]  /*53a0*/  IADD3 RZ, P3, R3, R4, RZ ;  /* 0x0000000403ff7210 */ /* 0x000fe20007f7e0ff */
[----:B------:R-:W-:-:S04]  /*53b0*/  IMAD.X R3, RZ, RZ, RZ, P1 ;  /* 0x000000ffff037224 */ /* 0x000fc800008e06ff */
[----:B------:R-:W-:-:S08]  /*53c0*/  IMAD.WIDE.U32.X R2, R13, UR5, R2, P3 ;  /* 0x000000050d027c25 */ /* 0x000fd000098e0402 */
.L_x_110:
[--C-:B------:R-:W-:Y:S01]  /*53d0*/  SHF.R.U64 R10, R2, UR7, R3.reuse ;  /* 0x00000007020a7c19 */ /* 0x100fe20008001203 */
[----:B------:R-:W0:Y:S01]  /*53e0*/  F2I.U32.TRUNC.NTZ R14, R14 ;  /* 0x0000000e000e7305 */ /* 0x000e22000020f000 */
[----:B------:R-:W-:Y:S01]  /*53f0*/  SHF.R.U32.HI R2, RZ, UR7, R3 ;  /* 0x00000007ff027c19 */ /* 0x000fe20008011603 */
[----:B------:R-:W-:Y:S01]  /*5400*/  ULDC.64 UR4, c[0x0][0x620] ;  /* 0x0001880000047ab9 */ /* 0x000fe20000000a00 */
[----:B------:R-:W-:Y:S01]  /*5410*/  IADD3 R5, P1, RZ, -R10, RZ ;  /* 0x8000000aff057210 */ /* 0x000fe20007f3e0ff */
[----:B------:R-:W-:Y:S01]  /*5420*/  IMAD.MOV.U32 R3, RZ, RZ, R17 ;  /* 0x000000ffff037224 */ /* 0x000fe200078e0011 */
[----:B------:R-:W-:-:S03]  /*5430*/  ULDC.64 UR6, c[0x0][0x640] ;  /* 0x0001900000067ab9 */ /* 0x000fc60000000a00 */
[----:B------:R-:W-:Y:S01]  /*5440*/  IMAD.X R2, RZ, RZ, ~R2, P1 ;  /* 0x000000ffff027224 */ /* 0x000fe200008e0e02 */
[----:B------:R-:W-:-:S03]  /*5450*/  ISETP.NE.U32.AND P1, PT, RZ, UR6, PT ;  /* 0x00000006ff007c0c */ /* 0x000fc6000bf25070 */
[----:B------:R-:W-:Y:S01]  /*5460*/  IMAD R4, R2, UR4, RZ ;  /* 0x0000000402047c24 */ /* 0x000fe2000f8e02ff */
[----:B------:R-:W-:Y:S01]  /*5470*/  ISETP.NE.AND.EX P1, PT, RZ, UR7, PT, P1 ;  /* 0x00000007ff007c0c */ /* 0x000fe2000bf25310 */
[----:B------:R-:W-:-:S04]  /*5480*/  IMAD.MOV.U32 R2, RZ, RZ, R18 ;  /* 0x000000ffff027224 */ /* 0x000fc800078e0012 */
[----:B------:R-:W-:Y:S01]  /*5490*/  IMAD.WIDE.U32 R2, R5, UR4, R2 ;  /* 0x0000000405027c25 */ /* 0x000fe2000f8e0002 */
[----:B------:R-:W-:-:S03]  /*54a0*/  ULDC UR4, c[0x0][0x618] ;  /* 0x0001860000047ab9 */ /* 0x000fc60000000800 */
[----:B------:R-:W-:Y:S01]  /*54b0*/  IMAD R5, R5, UR5, R4 ;  /* 0x0000000505057c24 */ /* 0x000fe2000f8e0204 */
[----:B------:R-:W-:Y:S01]  /*54c0*/  ULDC UR5, c[0x0][0x154] ;  /* 0x0000550000057ab9 */ /* 0x000fe20000000800 */
[----:B0-----:R-:W-:Y:S02]  /*54d0*/  IMAD.MOV R4, RZ, RZ, -R14 ;  /* 0x000000ffff047224 */ /* 0x001fe400078e0a0e */
[----:B------:R-:W0:Y:S01]  /*54e0*/  LDC R14, c[0x0][0x148] ;  /* 0x00005200ff0e7b82 */ /* 0x000e220000000800 */
[----:B------:R-:W-:Y:S02]  /*54f0*/  IMAD.IADD R3, R3, 0x1, R5 ;  /* 0x0000000103037824 */ /* 0x000fe400078e0205 */
[----:B-1----:R-:W-:Y:S01]  /*5500*/  IMAD R11, R12, R4, R11 ;  /* 0x000000040c0b7224 */ /* 0x002fe200078e020b */
[----:B------:R-:W-:Y:S02]  /*5510*/  I2FP.F32.U32 R4, R9 ;  /* 0x0000000900047245 */ /* 0x000fe40000201000 */
[----:B------:R-:W-:-:S02]  /*5520*/  SHF.R.U64 R12, R2, UR4, R3 ;  /* 0x00000004020c7c19 */ /* 0x000fc40008001203 */
[----:B------:R-:W-:Y:S01]  /*5530*/  SHF.R.U32.HI R3, RZ, UR4, R3 ;  /* 0x00000004ff037c19 */ /* 0x000fe20008011603 */
[----:B------:R-:W-:Y:S01]  /*5540*/  FMUL R4, R4, UR5 ;  /* 0x0000000504047c20 */ /* 0x000fe20008400000 */
[----:B------:R-:W-:Y:S02]  /*5550*/  ULDC UR4, c[0x0][0x608] ;  /* 0x0001820000047ab9 */ /* 0x000fe40000000800 */
[--C-:B------:R-:W-:Y:S01]  /*5560*/  SHF.R.U64 R15, R12, UR4, R3.reuse ;  /* 0x000000040c0f7c19 */ /* 0x100fe20008001203 */
[----:B------:R1:W2:Y:S01]  /*5570*/  F2I.U32.TRUNC.NTZ R20, R4 ;  /* 0x0000000400147305 */ /* 0x0002a2000020f000 */
[----:B------:R-:W-:Y:S01]  /*5580*/  SHF.R.U32.HI R2, RZ, UR4, R3 ;  /* 0x00000004ff027c19 */ /* 0x000fe20008011603 */
[----:B------:R-:W-:-:S03]  /*5590*/  ULDC UR4, c[0x0][0x658] ;  /* 0x0001960000047ab9 */ /* 0x000fc60000000800 */
[--C-:B------:R-:W-:Y:S02]  /*55a0*/  SHF.R.U64 R13, R15, UR4, R2.reuse ;  /* 0x000000040f0d7c19 */ /* 0x100fe40008001202 */
[----:B------:R-:W-:-:S03]  /*55b0*/  SHF.R.U32.HI R19, RZ, UR4, R2 ;  /* 0x00000004ff137c19 */ /* 0x000fc60008011602 */
[----:B------:R-:W-:Y:S02]  /*55c0*/  IMAD.MOV.U32 R2, RZ, RZ, R13 ;  /* 0x000000ffff027224 */ /* 0x000fe400078e000d */
[----:B------:R-:W-:Y:S01]  /*55d0*/  IMAD.MOV.U32 R3, RZ, RZ, R19 ;  /* 0x000000ffff037224 */ /* 0x000fe200078e0013 */
[----:B-1----:R-:W-:Y:S06]  /*55e0*/  @!P1 BRA `(.L_x_111) ;  /* 0x0000000000289947 */ /* 0x002fec0003800000 */
        /* <DEDUP_REMOVED lines=10> */
.L_x_111:
[----:B------:R-:W1:Y:S01]  /*5690*/  LDC R4, c[0x0][0x65c] ;  /* 0x00019700ff047b82 */ /* 0x000e620000000800 */
[----:B------:R-:W-:Y:S01]  /*56a0*/  ULDC UR4, c[0x0][0x648] ;  /* 0x0001920000047ab9 */ /* 0x000fe20000000800 */
[----:B------:R-:W-:Y:S01]  /*56b0*/  LOP3.LUT R15, R15, UR14, RZ, 0xc0, !PT ;  /* 0x0000000e0f0f7c12 */ /* 0x000fe2000f8ec0ff */
[----:B--2---:R-:W-:Y:S01]  /*56c0*/  IMAD.MOV R20, RZ, RZ, -R20 ;  /* 0x000000ffff147224 */ /* 0x004fe200078e0a14 */
[----:B------:R-:W-:Y:S01]  /*56d0*/  SHF.R.U64 R2, R2, UR4, R3 ;  /* 0x0000000402027c19 */ /* 0x000fe20008001203 */
[----:B------:R-:W-:Y:S01]  /*56e0*/  ULDC UR4, c[0x0][0x638] ;  /* 0x00018e0000047ab9 */ /* 0x000fe20000000800 */
[----:B------:R-:W-:Y:S01]  /*56f0*/  LOP3.LUT R12, R12, UR13, RZ, 0xc0, !PT ;  /* 0x0000000d0c0c7c12 */ /* 0x000fe2000f8ec0ff */
[----:B------:R-:W-:Y:S01]  /*5700*/  ULDC UR5, c[0x0][0x610] ;  /* 0x0001840000057ab9 */ /* 0x000fe20000000800 */
[----:B------:R-:W-:Y:S01]  /*5710*/  IMAD.MOV.U32 R3, RZ, RZ, 0x1 ;  /* 0x00000001ff037424 */ /* 0x000fe200078e00ff */
[----:B-1----:R-:W-:Y:S01]  /*5720*/  ISETP.NE.AND P1, PT, R4, 0x1, PT ;  /* 0x000000010400780c */ /* 0x002fe20003f25270 */
[----:B------:R-:W-:-:S02]  /*5730*/  IMAD.MOV R4, RZ, RZ, -R2 ;  /* 0x000000ffff047224 */ /* 0x000fc400078e0a02 */
[----:B------:R-:W-:Y:S02]  /*5740*/  IMAD R2, R2, UR15, R15 ;  /* 0x0000000f02027c24 */ /* 0x000fe4000f8e020f */
[----:B------:R-:W-:Y:S01]  /*5750*/  IMAD R13, R4, UR4, R13 ;  /* 0x00000004040d7c24 */ /* 0x000fe2000f8e020d */
[----:B------:R-:W-:-:S07]  /*5760*/  ULDC UR4, c[0x0][0x600] ;  /* 0x0001800000047ab9 */ /* 0x000fce0000000800 */
[----:B0-----:R-:W-:-:S04]  /*5770*/  @P1 IMAD R11, R14, R20, R9 ;  /* 0x000000140e0b1224 */ /* 0x001fc800078e0209 */
[----:B------:R-:W-:Y:S02]  /*5780*/  IMAD R11, R2, UR5, R11 ;  /* 0x00000005020b7c24 */ /* 0x000fe4000f8e020b */
[----:B------:R-:W-:-:S05]  /*5790*/  IMAD R2, R13, UR4, R12 ;  /* 0x000000040d027c24 */ /* 0x000fca000f8e020c */
[----:B------:R-:W-:Y:S02]  /*57a0*/  SEL R22, R2, R11, !P1 ;  /* 0x0000000b02167207 */ /* 0x000fe40004800000 */
[----:B------:R-:W-:Y:S01]  /*57b0*/  SEL R19, R11, R2, !P1 ;  /* 0x000000020b137207 */ /* 0x000fe20004800000 */
[----:B------:R-:W-:-:S07]  /*57c0*/  IMAD.MOV.U32 R2, RZ, RZ, R10 ;  /* 0x000000ffff027224 */ /* 0x000fce00078e000a */
.L_x_109:
[----:B------:R-:W-:Y:S05]  /*57d0*/  BSYNC B1 ;  /* 0x0000000000017941 */ /* 0x000fea0003800000 */
.L_x_108:
[----:B------:R-:W-:-:S13]  /*57e0*/  LOP3.LUT P1, RZ, R3, 0xff, RZ, 0xc0, !PT ;  /* 0x000000ff03ff7812 */ /* 0x000fda000782c0ff */
[----:B------:R-:W-:Y:S05]  /*57f0*/  @P1 BRA `(.L_x_112) ;  /* 0xfffffff400341947 */ /* 0x000fea000383ffff */
[----:B------:R-:W-:Y:S05]  /*5800*/  BSYNC B0 ;  /* 0x0000000000007941 */ /* 0x000fea0003800000 */
.L_x_100:
[----:B------:R-:W-:-:S03]  /*5810*/  UMOV UR4, 0xffffffff ;  /* 0xffffffff00047882 */ /* 0x000fc60000000000 */
[----:B------:R-:W-:Y:S05]  /*5820*/  BRA.DIV UR4, `(.L_x_113) ;  /* 0x0000000a04a87947 */ /* 0x000fea000b800000 */
[----:B------:R-:W-:-:S13]  /*5830*/  ELECT P6, URZ, PT ;  /* 0x00000000003f782f */ /* 0x000fda00038c0000 */
.L_x_139:
[----:B------:R-:W-:Y:S04]  /*5840*/  BSSY B0, `(.L_x_114) ;  /* 0x0000085000007945 */ /* 0x000fe80003800000 */
[----:B------:R-:W-:Y:S05]  /*5850*/  @!P6 BRA `(.L_x_115) ;  /* 0x00000008000ce947 */ /* 0x000fea0003800000 */
[----:B------:R-:W-:-:S04]  /*5860*/  LOP3.LUT R16, R16, 0x2, RZ, 0xfc, !PT ;  /* 0x0000000210107812 */ /* 0x000fc800078efcff */
[----:B------:R-:W-:-:S13]  /*5870*/  ISETP.NE.AND P0, PT, R16, 0x3, PT ;  /* 0x000000031000780c */ /* 0x000fda0003f05270 */
[----:B------:R-:W-:Y:S05]  /*5880*/  @!P0 BRA `(.L_x_116) ;  /* 0x0000000000048947 */ /* 0x000fea0003800000 */
[----:B------:R-:W-:Y:S01]  /*5890*/  BPT.TRAP 0x1 ;  /* 0x000000040000795c */ /* 0x000fe20000300000 */
.L_x_116:
[----:B------:R-:W0:Y:S01]  /*58a0*/  S2R R3, SR_CgaCtaId ;  /* 0x0000000000037919 */ /* 0x000e220000008800 */
[----:B------:R-:W-:Y:S02]  /*58b0*/  MOV R2, 0x400 ;  /* 0x0000040000027802 */ /* 0x000fe40000000f00 */
[----:B------:R-:W-:Y:S02]  /*58c0*/  SHF.L.U32 R4, R0, 0x1f, RZ ;  /* 0x0000001f00047819 */ /* 0x000fe400000006ff */
[----:B0-----:R-:W-:-:S05]  /*58d0*/  LEA R2, R3, R2, 0x18 ;  /* 0x0000000203027211 */ /* 0x001fca00078ec0ff */
[----:B------:R-:W-:-:S04]  /*58e0*/  VIADD R2, R2, 0x70 ;  /* 0x0000007002027836 */ /* 0x000fc80000000000 */
[C---:B------:R-:W-:Y:S02]  /*58f0*/  IMAD R9, R7.reuse, 0x8, R2 ;  /* 0x0000000807097824 */ /* 0x040fe400078e0202 */
[----:B------:R-:W-:Y:S02]  /*5900*/  VIADD R7, R7, 0x1 ;  /* 0x0000000107077836 */ /* 0x000fe40000000000 */
[----:B------:R-:W0:Y:S03]  /*5910*/  SYNCS.PHASECHK.TRANS64.TRYWAIT P0, [R9+URZ], R4 ;  /* 0x00000004090075a7 */ /* 0x000e26000800017f */
[----:B------:R-:W-:-:S04]  /*5920*/  ISETP.NE.AND P1, PT, R7, 0xe, PT ;  /* 0x0000000e0700780c */ /* 0x000fc80003f25270 */
[----:B------:R-:W-:Y:S02]  /*5930*/  SEL R3, RZ, 0x1, P1 ;  /* 0x00000001ff037807 */ /* 0x000fe40000800000 */
[----:B------:R-:W-:Y:S02]  /*5940*/  SEL R7, R7, RZ, P1 ;  /* 0x000000ff07077207 */ /* 0x000fe40000800000 */
[----:B------:R-:W-:-:S03]  /*5950*/  LOP3.LUT R6, R0, R3, RZ, 0x3c, !PT ;  /* 0x0000000300067212 */ /* 0x000fc600078e3cff */
[----:B------:R-:W-:Y:S01]  /*5960*/  IMAD R8, R7, 0x8, R2 ;  /* 0x0000000807087824 */ /* 0x000fe200078e0202 */
[----:B------:R-:W-:Y:S01]  /*5970*/  SHF.L.U32 R5, R6, 0x1f, RZ ;  /* 0x0000001f06057819 */ /* 0x000fe200000006ff */
[----:B0-----:R-:W-:Y:S06]  /*5980*/  @!P0 BRA `(.L_x_117) ;  /* 0x0000000800708947 */ /* 0x001fec0003800000 */
.L_x_140:
[----:B------:R-:W1:Y:S01]  /*5990*/  SYNCS.PHASECHK.TRANS64.TRYWAIT P0, [R8+URZ], R5 ;  /* 0x00000005080075a7 */ /* 0x000e62000800017f */
[----:B------:R-:W-:-:S05]  /*59a0*/  VIADD R0, R7, 0x1 ;  /* 0x0000000107007836 */ /* 0x000fca0000000000 */
[----:B------:R-:W-:-:S04]  /*59b0*/  ISETP.NE.AND P1, PT, R0, 0xe, PT ;  /* 0x0000000e0000780c */ /* 0x000fc80003f25270 */
[----:B------:R-:W-:Y:S02]  /*59c0*/  SEL R3, RZ, 0x1, P1 ;  /* 0x00000001ff037807 */ /* 0x000fe40000800000 */
[----:B------:R-:W-:Y:S02]  /*59d0*/  SEL R7, R0, RZ, P1 ;  /* 0x000000ff00077207 */ /* 0x000fe40000800000 */
[----:B------:R-:W-:-:S03]  /*59e0*/  LOP3.LUT R6, R6, R3, RZ, 0x3c, !PT ;  /* 0x0000000306067212 */ /* 0x000fc600078e3cff */
[----:B0-----:R-:W-:Y:S01]  /*59f0*/  IMAD R9, R7, 0x8, R2 ;  /* 0x0000000807097824 */ /* 0x001fe200078e0202 */
[----:B------:R-:W-:Y:S01]  /*5a00*/  SHF.L.U32 R4, R6, 0x1f, RZ ;  /* 0x0000001f06047819 */ /* 0x000fe200000006ff */
[----:B-1----:R-:W-:Y:S06]  /*5a10*/  @!P0 BRA `(.L_x_118) ;  /* 0x0000000800608947 */ /* 0x002fec0003800000 */
.L_x_141:
        /* <DEDUP_REMOVED lines=9> */
.L_x_142:
        /* <DEDUP_REMOVED lines=9> */
.L_x_143:
        /* <DEDUP_REMOVED lines=9> */
.L_x_144:
        /* <DEDUP_REMOVED lines=9> */
.L_x_145:
        /* <DEDUP_REMOVED lines=9> */
.L_x_146:
        /* <DEDUP_REMOVED lines=9> */
.L_x_147:
        /* <DEDUP_REMOVED lines=9> */
.L_x_148:
        /* <DEDUP_REMOVED lines=9> */
.L_x_149:
        /* <DEDUP_REMOVED lines=9> */
.L_x_150:
[----:B------:R-:W1:Y:S01]  /*5f30*/  SYNCS.PHASECHK.TRANS64.TRYWAIT P0, [R8+URZ], R5 ;  /* 0x00000005080075a7 */ /* 0x000e62000800017f */
[----:B------:R-:W-:-:S05]  /*5f40*/  VIADD R0, R7, 0x1 ;  /* 0x0000000107007836 */ /* 0x000fca0000000000 */
[----:B------:R-:W-:-:S04]  /*5f50*/  ISETP.NE.AND P1, PT, R0, 0xe, PT ;  /* 0x0000000e0000780c */ /* 0x000fc80003f25270 */
[----:B------:R-:W-:Y:S02]  /*5f60*/  SEL R3, RZ, 0x1, P1 ;  /* 0x00000001ff037807 */ /* 0x000fe40000800000 */
[----:B------:R-:W-:Y:S02]  /*5f70*/  SEL R7, R0, RZ, P1 ;  /* 0x000000ff00077207 */ /* 0x000fe40000800000 */
[----:B0-----:R-:W-:-:S03]  /*5f80*/  LOP3.LUT R9, R6, R3, RZ, 0x3c, !PT ;  /* 0x0000000306097212 */ /* 0x001fc600078e3cff */
[----:B------:R-:W-:Y:S01]  /*5f90*/  IMAD R11, R7, 0x8, R2 ;  /* 0x00000008070b7824 */ /* 0x000fe200078e0202 */
[----:B------:R-:W-:Y:S01]  /*5fa0*/  SHF.L.U32 R6, R9, 0x1f, RZ ;  /* 0x0000001f09067819 */ /* 0x000fe200000006ff */
[----:B-1----:R-:W-:Y:S06]  /*5fb0*/  @!P0 BRA `(.L_x_128) ;  /* 0x0000000400c08947 */ /* 0x002fec0003800000 */
.L_x_151:
[----:B------:R-:W1:Y:S01]  /*5fc0*/  SYNCS.PHASECHK.TRANS64.TRYWAIT P0, [R11+URZ], R6 ;  /* 0x000000060b0075a7 */ /* 0x000e62000800017f */
[----:B------:R-:W-:-:S05]  /*5fd0*/  VIADD R0, R7, 0x1 ;  /* 0x0000000107007836 */ /* 0x000fca0000000000 */
[----:B------:R-:W-:-:S04]  /*5fe0*/  ISETP.NE.AND P1, PT, R0, 0xe, PT ;  /* 0x0000000e0000780c */ /* 0x000fc80003f25270 */
[----:B------:R-:W-:Y:S02]  /*5ff0*/  SEL R4, RZ, 0x1, P1 ;  /* 0x00000001ff047807 */ /* 0x000fe40000800000 */
[----:B------:R-:W-:Y:S02]  /*6000*/  SEL R3, R0, RZ, P1 ;  /* 0x000000ff00037207 */ /* 0x000fe40000800000 */
[----:B------:R-:W-:Y:S01]  /*6010*/  LOP3.LUT R0, R9, R4, RZ, 0x3c, !PT ;  /* 0x0000000409007212 */ /* 0x000fe200078e3cff */
[----:B-1----:R-:W-:Y:S06]  /*6020*/  @!P0 BRA `(.L_x_129) ;  /* 0x0000000400b88947 */ /* 0x002fec0003800000 */
.L_x_152:
[----:B------:R-:W-:Y:S01]  /*6030*/  IMAD R3, R3, 0x8, R2 ;  /* 0x0000000803037824 */ /* 0x000fe200078e0202 */
[----:B------:R-:W-:-:S07]  /*6040*/  SHF.L.U32 R0, R0, 0x1f, RZ ;  /* 0x0000001f00007819 */ /* 0x000fce00000006ff */
.L_x_130:
[----:B--2---:R2:W3:Y:S02]  /*6050*/  SYNCS.PHASECHK.TRANS64.TRYWAIT P0, [R3+URZ], R0 ;  /* 0x00000000030075a7 */ /* 0x0044e4000800017f */
[----:B---3--:R-:W-:Y:S05]  /*6060*/  @!P0 NANOSLEEP.SYNCS 0x989680 ;  /* 0x009896800000895d */ /* 0x008fea0003900000 */
[----:B------:R-:W3:Y:S02]  /*6070*/  @!P0 SYNCS.PHASECHK.TRANS64 P0, [R3+URZ], R0 ;  /* 0x00000000030085a7 */ /* 0x000ee4000800007f */
[----:B---3--:R-:W-:Y:S05]  /*6080*/  @!P0 BRA `(.L_x_130) ;  /* 0xfffffffc00f08947 */ /* 0x008fea000383ffff */
.L_x_115:
[----:B------:R-:W-:Y:S05]  /*6090*/  BSYNC B0 ;  /* 0x0000000000007941 */ /* 0x000fea0003800000 */
.L_x_114:
[----:B------:R-:W-:Y:S05]  /*60a0*/  EXIT ;  /* 0x000000000000794d */ /* 0x000fea0003800000 */
.L_x_16:
[----:B-1----:R1:W2:Y:S02]  /*60b0*/  SYNCS.PHASECHK.TRANS64.TRYWAIT P0, [R63+URZ], R0 ;  /* 0x000000003f0075a7 */ /* 0x0022a4000800017f */
[----:B--2---:R-:W-:Y:S05]  /*60c0*/  @!P0 NANOSLEEP.SYNCS 0x989680 ;  /* 0x009896800000895d */ /* 0x004fea0003900000 */
[----:B------:R-:W2:Y:S02]  /*60d0*/  @!P0 SYNCS.PHASECHK.TRANS64 P0, [R63+URZ], R0 ;  /* 0x000000003f0085a7 */ /* 0x000ea4000800007f */
[----:B--2---:R-:W-:Y:S05]  /*60e0*/  @!P0 BRA `(.L_x_16) ;  /* 0xfffffffc00f08947 */ /* 0x004fea000383ffff */
[----:B------:R-:W-:Y:S05]  /*60f0*/  BRA `(.L_x_131) ;  /* 0xffffffb4005c7947 */ /* 0x000fea000383ffff */
.L_x_21:
[----:B--2---:R2:W3:Y:S02]  /*6100*/  SYNCS.PHASECHK.TRANS64.TRYWAIT P1, [R3+URZ], R0 ;  /* 0x00000000030075a7 */ /* 0x0044e4000802017f */
[----:B---3--:R-:W-:Y:S05]  /*6110*/  @!P1 NANOSLEEP.SYNCS 0x989680 ;  /* 0x009896800000995d */ /* 0x008fea0003900000 */
[----:B------:R-:W3:Y:S02]  /*6120*/  @!P1 SYNCS.PHASECHK.TRANS64 P1, [R3+URZ], R0 ;  /* 0x00000000030095a7 */ /* 0x000ee4000802007f */
[----:B---3--:R-:W-:Y:S05]  /*6130*/  @!P1 BRA `(.L_x_21) ;  /* 0xfffffffc00f09947 */ /* 0x008fea000383ffff */
[----:B------:R-:W-:Y:S05]  /*6140*/  BRA `(.L_x_20) ;  /* 0xffffffb400c07947 */ /* 0x000fea000383ffff */
.L_x_26:
[----:B--2---:R-:W-:-:S04]  /*6150*/  IMAD.U32 R4, RZ, RZ, UR4 ;  /* 0x00000004ff047e24 */ /* 0x004fc8000f8e00ff */
[----:B------:R2:W3:Y:S03]  /*6160*/  SYNCS.PHASECHK.TRANS64.TRYWAIT P1, [R4+URZ], R3 ;  /* 0x00000003040075a7 */ /* 0x0004e6000802017f */
[----:B---3--:R-:W-:Y:S05]  /*6170*/  @!P1 NANOSLEEP.SYNCS 0x989680 ;  /* 0x009896800000995d */ /* 0x008fea0003900000 */
[----:B------:R-:W3:Y:S02]  /*6180*/  @!P1 SYNCS.PHASECHK.TRANS64 P1, [R4+URZ], R3 ;  /* 0x00000003040095a7 */ /* 0x000ee4000802007f */
[----:B---3--:R-:W-:Y:S05]  /*6190*/  @!P1 BRA `(.L_x_26) ;  /* 0xfffffffc00ec9947 */ /* 0x008fea000383ffff */
[----:B------:R-:W-:Y:S05]  /*61a0*/  BRA `(.L_x_25) ;  /* 0xffffffb800787947 */ /* 0x000fea000383ffff */
.L_x_32:
[----:B---3--:R3:W4:Y:S02]  /*61b0*/  SYNCS.PHASECHK.TRANS64.TRYWAIT P0, [R63+URZ+0x10], R0 ;  /* 0x000010003f0075a7 */ /* 0x008724000800017f */
[----:B----4-:R-:W-:Y:S05]  /*61c0*/  @!P0 NANOSLEEP.SYNCS 0x989680 ;  /* 0x009896800000895d */ /* 0x010fea0003900000 */
[----:B------:R-:W4:Y:S02]  /*61d0*/  @!P0 SYNCS.PHASECHK.TRANS64 P0, [R63+URZ+0x10], R0 ;  /* 0x000010003f0085a7 */ /* 0x000f24000800007f */
[----:B----4-:R-:W-:Y:S05]  /*61e0*/  @!P0 BRA `(.L_x_32) ;  /* 0xfffffffc00f08947 */ /* 0x010fea000383ffff */
[----:B------:R-:W-:Y:S05]  /*61f0*/  BRA `(.L_x_132) ;  /* 0xffffffbc00b87947 */ /* 0x000fea000383ffff */
.L_x_101:
[----:B------:R-:W-:Y:S01]  /*6200*/  BSSY B1, `(.L_x_133) ;  /* 0x0000006000017945 */ /* 0x000fe20003800000 */
[----:B------:R-:W-:-:S07]  /*6210*/  IMAD.MOV.U32 R15, RZ, RZ, -0x1 ;  /* 0xffffffffff0f7424 */ /* 0x000fce00078e00ff */
[----:B-----5:R-:W-:Y:S05]  /*6220*/  WARPSYNC.COLLECTIVE R15, `(.L_x_134) ;  /* 0x000000000f0c7348 */ /* 0x020fea0003c00000 */
[----:B------:R-:W-:Y:S02]  /*6230*/  ELECT P6, UR62, PT ;  /* 0x00000000003e782f */ /* 0x000fe400038c0000 */
[----:B------:R-:W-:Y:S01]  /*6240*/  MOV R14, UR62 ;  /* 0x0000003e000e7c02 */ /* 0x000fe20008000f00 */
[----:B-----5:R-:W-:Y:S10]  /*6250*/  ENDCOLLECTIVE ;  /* 0x000000000000791b */ /* 0x020ff40003800000 */
.L_x_134:
[----:B------:R-:W-:Y:S05]  /*6260*/  BSYNC B1 ;  /* 0x0000000000017941 */ /* 0x000fea0003800000 */
.L_x_133:
[----:B------:R-:W-:Y:S05]  /*6270*/  BRA `(.L_x_135) ;  /* 0xffffffe800a07947 */ /* 0x000fea000383ffff */
.L_x_104:
[----:B0-----:R0:W1:Y:S02]  /*6280*/  SYNCS.PHASECHK.TRANS64.TRYWAIT P1, [R10+URZ+0x70], R5 ;  /* 0x000070050a0075a7 */ /* 0x001064000802017f */
[----:B-1----:R-:W-:Y:S05]  /*6290*/  @!P1 NANOSLEEP.SYNCS 0x989680 ;  /* 0x009896800000995d */ /* 0x002fea0003900000 */
[----:B------:R-:W1:Y:S02]  /*62a0*/  @!P1 SYNCS.PHASECHK.TRANS64 P1, [R10+URZ+0x70], R5 ;  /* 0x000070050a0095a7 */ /* 0x000e64000802007f */
[----:B-1----:R-:W-:Y:S05]  /*62b0*/  @!P1 BRA `(.L_x_104) ;  /* 0xfffffffc00f09947 */ /* 0x002fea000383ffff */
[----:B------:R-:W-:Y:S05]  /*62c0*/  BRA `(.L_x_136) ;  /* 0xffffffe800d47947 */ /* 0x000fea000383ffff */
.L_x_113:
[----:B------:R-:W-:Y:S01]  /*62d0*/  BSSY B0, `(.L_x_137) ;  /* 0x0000006000007945 */ /* 0x000fe20003800000 */
[----:B------:R-:W-:-:S07]  /*62e0*/  IMAD.MOV.U32 R15, RZ, RZ, -0x1 ;  /* 0xffffffffff0f7424 */ /* 0x000fce00078e00ff */
[----:B-----5:R-:W-:Y:S05]  /*62f0*/  WARPSYNC.COLLECTIVE R15, `(.L_x_138) ;  /* 0x000000000f0c7348 */ /* 0x020fea0003c00000 */
[----:B------:R-:W-:Y:S02]  /*6300*/  ELECT P6, UR62, PT ;  /* 0x00000000003e782f */ /* 0x000fe400038c0000 */
[----:B------:R-:W-:Y:S01]  /*6310*/  MOV R14, UR62 ;  /* 0x0000003e000e7c02 */ /* 0x000fe20008000f00 */
[----:B-----5:R-:W-:Y:S10]  /*6320*/  ENDCOLLECTIVE ;  /* 0x000000000000791b */ /* 0x020ff40003800000 */
.L_x_138:
[----:B------:R-:W-:Y:S05]  /*6330*/  BSYNC B0 ;  /* 0x0000000000007941 */ /* 0x000fea0003800000 */
.L_x_137:
[----:B------:R-:W-:Y:S05]  /*6340*/  BRA `(.L_x_139) ;  /* 0xfffffff4003c7947 */ /* 0x000fea000383ffff */
.L_x_117:
[----:B0-----:R0:W1:Y:S02]  /*6350*/  SYNCS.PHASECHK.TRANS64.TRYWAIT P0, [R9+URZ], R4 ;  /* 0x00000004090075a7 */ /* 0x001064000800017f */
[----:B-1----:R-:W-:Y:S05]  /*6360*/  @!P0 NANOSLEEP.SYNCS 0x989680 ;  /* 0x009896800000895d */ /* 0x002fea0003900000 */
[----:B------:R-:W1:Y:S02]  /*6370*/  @!P0 SYNCS.PHASECHK.TRANS64 P0, [R9+URZ], R4 ;  /* 0x00000004090085a7 */ /* 0x000e64000800007f */
[----:B-1----:R-:W-:Y:S05]  /*6380*/  @!P0 BRA `(.L_x_117) ;  /* 0xfffffffc00f08947 */ /* 0x002fea000383ffff */
[----:B------:R-:W-:Y:S05]  /*6390*/  BRA `(.L_x_140) ;  /* 0xfffffff4007c7947 */ /* 0x000fea000383ffff */
.L_x_118:
[----:B0-----:R0:W1:Y:S02]  /*63a0*/  SYNCS.PHASECHK.TRANS64.TRYWAIT P0, [R8+URZ], R5 ;  /* 0x00000005080075a7 */ /* 0x001064000800017f */
[----:B-1----:R-:W-:Y:S05]  /*63b0*/  @!P0 NANOSLEEP.SYNCS 0x989680 ;  /* 0x009896800000895d */ /* 0x002fea0003900000 */
[----:B------:R-:W1:Y:S02]  /*63c0*/  @!P0 SYNCS.PHASECHK.TRANS64 P0, [R8+URZ], R5 ;  /* 0x00000005080085a7 */ /* 0x000e64000800007f */
[----:B-1----:R-:W-:Y:S05]  /*63d0*/  @!P0 BRA `(.L_x_118) ;  /* 0xfffffffc00f08947 */ /* 0x002fea000383ffff */
[----:B------:R-:W-:Y:S05]  /*63e0*/  BRA `(.L_x_141) ;  /* 0xfffffff4008c7947 */ /* 0x000fea000383ffff */
.L_x_119:
[----:B0-----:R0:W1:Y:S02]  /*63f0*/  SYNCS.PHASECHK.TRANS64.TRYWAIT P0, [R9+URZ], R4 ;  /* 0x00000004090075a7 */ /* 0x001064000800017f */
[----:B-1----:R-:W-:Y:S05]  /*6400*/  @!P0 NANOSLEEP.SYNCS 0x989680 ;  /* 0x009896800000895d */ /* 0x002fea0003900000 */
[----:B------:R-:W1:Y:S02]  /*6410*/  @!P0 SYNCS.PHASECHK.TRANS64 P0, [R9+URZ], R4 ;  /* 0x00000004090085a7 */ /* 0x000e64000800007f */
[----:B-1----:R-:W-:Y:S05]  /*6420*/  @!P0 BRA `(.L_x_119) ;  /* 0xfffffffc00f08947 */ /* 0x002fea000383ffff */
[----:B------:R-:W-:Y:S05]  /*6430*/  BRA `(.L_x_142) ;  /* 0xfffffff4009c7947 */ /* 0x000fea000383ffff */
.L_x_120:
[----:B0-----:R0:W1:Y:S02]  /*6440*/  SYNCS.PHASECHK.TRANS64.TRYWAIT P0, [R8+URZ], R5 ;  /* 0x00000005080075a7 */ /* 0x001064000800017f */
[----:B-1----:R-:W-:Y:S05]  /*6450*/  @!P0 NANOSLEEP.SYNCS 0x989680 ;  /* 0x009896800000895d */ /* 0x002fea0003900000 */
[----:B------:R-:W1:Y:S02]  /*6460*/  @!P0 SYNCS.PHASECHK.TRANS64 P0, [R8+URZ], R5 ;  /* 0x00000005080085a7 */ /* 0x000e64000800007f */
[----:B-1----:R-:W-:Y:S05]  /*6470*/  @!P0 BRA `(.L_x_120) ;  /* 0xfffffffc00f08947 */ /* 0x002fea000383ffff */
[----:B------:R-:W-:Y:S05]  /*6480*/  BRA `(.L_x_143) ;  /* 0xfffffff400ac7947 */ /* 0x000fea000383ffff */
.L_x_121:
[----:B0-----:R0:W1:Y:S02]  /*6490*/  SYNCS.PHASECHK.TRANS64.TRYWAIT P0, [R9+URZ], R4 ;  /* 0x00000004090075a7 */ /* 0x001064000800017f */
[----:B-1----:R-:W-:Y:S05]  /*64a0*/  @!P0 NANOSLEEP.SYNCS 0x989680 ;  /* 0x009896800000895d */ /* 0x002fea0003900000 */
[----:B------:R-:W1:Y:S02]  /*64b0*/  @!P0 SYNCS.PHASECHK.TRANS64 P0, [R9+URZ], R4 ;  /* 0x00000004090085a7 */ /* 0x000e64000800007f */
[----:B-1----:R-:W-:Y:S05]  /*64c0*/  @!P0 BRA `(.L_x_121) ;  /* 0xfffffffc00f08947 */ /* 0x002fea000383ffff */
[----:B------:R-:W-:Y:S05]  /*64d0*/  BRA `(.L_x_144) ;  /* 0xfffffff400bc7947 */ /* 0x000fea000383ffff */
.L_x_122:
[----:B0-----:R0:W1:Y:S02]  /*64e0*/  SYNCS.PHASECHK.TRANS64.TRYWAIT P0, [R8+URZ], R5 ;  /* 0x00000005080075a7 */ /* 0x001064000800017f */
[----:B-1----:R-:W-:Y:S05]  /*64f0*/  @!P0 NANOSLEEP.SYNCS 0x989680 ;  /* 0x009896800000895d */ /* 0x002fea0003900000 */
[----:B------:R-:W1:Y:S02]  /*6500*/  @!P0 SYNCS.PHASECHK.TRANS64 P0, [R8+URZ], R5 ;  /* 0x00000005080085a7 */ /* 0x000e64000800007f */
[----:B-1----:R-:W-:Y:S05]  /*6510*/  @!P0 BRA `(.L_x_122) ;  /* 0xfffffffc00f08947 */ /* 0x002fea000383ffff */
[----:B------:R-:W-:Y:S05]  /*6520*/  BRA `(.L_x_145) ;  /* 0xfffffff400cc7947 */ /* 0x000fea000383ffff */
.L_x_123:
[----:B0-----:R0:W1:Y:S02]  /*6530*/  SYNCS.PHASECHK.TRANS64.TRYWAIT P0, [R9+URZ], R4 ;  /* 0x00000004090075a7 */ /* 0x001064000800017f */
[----:B-1----:R-:W-:Y:S05]  /*6540*/  @!P0 NANOSLEEP.SYNCS 0x989680 ;  /* 0x009896800000895d */ /* 0x002fea0003900000 */
[----:B------:R-:W1:Y:S02]  /*6550*/  @!P0 SYNCS.PHASECHK.TRANS64 P0, [R9+URZ], R4 ;  /* 0x00000004090085a7 */ /* 0x000e64000800007f */
[----:B-1----:R-:W-:Y:S05]  /*6560*/  @!P0 BRA `(.L_x_123) ;  /* 0xfffffffc00f08947 */ /* 0x002fea000383ffff */
[----:B------:R-:W-:Y:S05]  /*6570*/  BRA `(.L_x_146) ;  /* 0xfffffff400dc7947 */ /* 0x000fea000383ffff */
.L_x_124:
[----:B0-----:R0:W1:Y:S02]  /*6580*/  SYNCS.PHASECHK.TRANS64.TRYWAIT P0, [R8+URZ], R5 ;  /* 0x00000005080075a7 */ /* 0x001064000800017f */
[----:B-1----:R-:W-:Y:S05]  /*6590*/  @!P0 NANOSLEEP.SYNCS 0x989680 ;  /* 0x009896800000895d */ /* 0x002fea0003900000 */
[----:B------:R-:W1:Y:S02]  /*65a0*/  @!P0 SYNCS.PHASECHK.TRANS64 P0, [R8+URZ], R5 ;  /* 0x00000005080085a7 */ /* 0x000e64000800007f */
[----:B-1----:R-:W-:Y:S05]  /*65b0*/  @!P0 BRA `(.L_x_124) ;  /* 0xfffffffc00f08947 */ /* 0x002fea000383ffff */
[----:B------:R-:W-:Y:S05]  /*65c0*/  BRA `(.L_x_147) ;  /* 0xfffffff400ec7947 */ /* 0x000fea000383ffff */
.L_x_125:
[----:B0-----:R0:W1:Y:S02]  /*65d0*/  SYNCS.PHASECHK.TRANS64.TRYWAIT P0, [R9+URZ], R4 ;  /* 0x00000004090075a7 */ /* 0x001064000800017f */
[----:B-1----:R-:W-:Y:S05]  /*65e0*/  @!P0 NANOSLEEP.SYNCS 0x989680 ;  /* 0x009896800000895d */ /* 0x002fea0003900000 */
[----:B------:R-:W1:Y:S02]  /*65f0*/  @!P0 SYNCS.PHASECHK.TRANS64 P0, [R9+URZ], R4 ;  /* 0x00000004090085a7 */ /* 0x000e64000800007f */
[----:B-1----:R-:W-:Y:S05]  /*6600*/  @!P0 BRA `(.L_x_125) ;  /* 0xfffffffc00f08947 */ /* 0x002fea000383ffff */
[----:B------:R-:W-:Y:S05]  /*6610*/  BRA `(.L_x_148) ;  /* 0xfffffff400fc7947 */ /* 0x000fea000383ffff */
.L_x_126:
[----:B0-----:R0:W1:Y:S02]  /*6620*/  SYNCS.PHASECHK.TRANS64.TRYWAIT P0, [R8+URZ], R5 ;  /* 0x00000005080075a7 */ /* 0x001064000800017f */
[----:B-1----:R-:W-:Y:S05]  /*6630*/  @!P0 NANOSLEEP.SYNCS 0x989680 ;  /* 0x009896800000895d */ /* 0x002fea0003900000 */
[----:B------:R-:W1:Y:S02]  /*6640*/  @!P0 SYNCS.PHASECHK.TRANS64 P0, [R8+URZ], R5 ;  /* 0x00000005080085a7 */ /* 0x000e64000800007f */
[----:B-1----:R-:W-:Y:S05]  /*6650*/  @!P0 BRA `(.L_x_126) ;  /* 0xfffffffc00f08947 */ /* 0x002fea000383ffff */
[----:B------:R-:W-:Y:S05]  /*6660*/  BRA `(.L_x_149) ;  /* 0xfffffff8000c7947 */ /* 0x000fea000383ffff */
.L_x_127:
[----:B0-----:R0:W1:Y:S02]  /*6670*/  SYNCS.PHASECHK.TRANS64.TRYWAIT P0, [R9+URZ], R4 ;  /* 0x00000004090075a7 */ /* 0x001064000800017f */
[----:B-1----:R-:W-:Y:S05]  /*6680*/  @!P0 NANOSLEEP.SYNCS 0x989680 ;  /* 0x009896800000895d */ /* 0x002fea0003900000 */
[----:B------:R-:W1:Y:S02]  /*6690*/  @!P0 SYNCS.PHASECHK.TRANS64 P0, [R9+URZ], R4 ;  /* 0x00000004090085a7 */ /* 0x000e64000800007f */
[----:B-1----:R-:W-:Y:S05]  /*66a0*/  @!P0 BRA `(.L_x_127) ;  /* 0xfffffffc00f08947 */ /* 0x002fea000383ffff */
[----:B------:R-:W-:Y:S05]  /*66b0*/  BRA `(.L_x_150) ;  /* 0xfffffff8001c7947 */ /* 0x000fea000383ffff */
.L_x_128:
[----:B0-----:R0:W1:Y:S02]  /*66c0*/  SYNCS.PHASECHK.TRANS64.TRYWAIT P0, [R8+URZ], R5 ;  /* 0x00000005080075a7 */ /* 0x001064000800017f */
[----:B-1----:R-:W-:Y:S05]  /*66d0*/  @!P0 NANOSLEEP.SYNCS 0x989680 ;  /* 0x009896800000895d */ /* 0x002fea0003900000 */
[----:B------:R-:W1:Y:S02]  /*66e0*/  @!P0 SYNCS.PHASECHK.TRANS64 P0, [R8+URZ], R5 ;  /* 0x00000005080085a7 */ /* 0x000e64000800007f */
[----:B-1----:R-:W-:Y:S05]  /*66f0*/  @!P0 BRA `(.L_x_128) ;  /* 0xfffffffc00f08947 */ /* 0x002fea000383ffff */
[----:B------:R-:W-:Y:S05]  /*6700*/  BRA `(.L_x_151) ;  /* 0xfffffff8002c7947 */ /* 0x000fea000383ffff */
.L_x_129:
[----:B-1----:R1:W2:Y:S02]  /*6710*/  SYNCS.PHASECHK.TRANS64.TRYWAIT P0, [R11+URZ], R6 ;  /* 0x000000060b0075a7 */ /* 0x0022a4000800017f */
[----:B--2---:R-:W-:Y:S05]  /*6720*/  @!P0 NANOSLEEP.SYNCS 0x989680 ;  /* 0x009896800000895d */ /* 0x004fea0003900000 */
[----:B------:R-:W2:Y:S02]  /*6730*/  @!P0 SYNCS.PHASECHK.TRANS64 P0, [R11+URZ], R6 ;  /* 0x000000060b0085a7 */ /* 0x000ea4000800007f */
[----:B--2---:R-:W-:Y:S05]  /*6740*/  @!P0 BRA `(.L_x_129) ;  /* 0xfffffffc00f08947 */ /* 0x004fea000383ffff */
[----:B------:R-:W-:Y:S05]  /*6750*/  BRA `(.L_x_152) ;  /* 0xfffffff800347947 */ /* 0x000fea000383ffff */
.L_x_153:
[----:B------:R-:W-:-:S00]  /*6760*/  BRA `(.L_x_153) ;  /* 0xfffffffc00fc7947 */ /* 0x000fc0000383ffff */
[----:B------:R-:W-:-:S00]  /*6770*/  NOP ;  /* 0x0000000000007918 */ /* 0x000fc00000000000 */
        /* <DEDUP_REMOVED lines=8> */
.L_x_154:


//--------------------- .nv.global.init           --------------------------
	.section	.nv.global.init,"aw",@progbits
.nv.global.init:
	.type		$str$22,@object
	.size		$str$22,($str$23 - $str$22)
$str$22:
        /*0000*/ 	.byte	0x6b, 0x5f, 0x74, 0x69, 0x6c, 0x65, 0x5f, 0x63, 0x6f, 0x75, 0x6e, 0x74, 0x20, 0x3e, 0x3d, 0x20
        /*0010*/ 	.byte	0x31, 0x00
	.type		$str$23,@object
	.size		$str$23,(__unnamed_1 - $str$23)
$str$23:
        /*0012*/ 	.byte	0x2f, 0x74, 0x6d, 0x70, 0x2f, 0x63, 0x75, 0x74, 0x6c, 0x61, 0x73, 0x73, 0x5f, 0x73, 0x77, 0x65
        /*0022*/ 	.byte	0x65, 0x70, 0x5f, 0x73, 0x72, 0x63, 0x2f, 0x69, 0x6e, 0x63, 0x6c, 0x75, 0x64, 0x65, 0x2f, 0x63
        /*0032*/ 	.byte	0x75, 0x74, 0x6c, 0x61, 0x73, 0x73, 0x2f, 0x67, 0x65, 0x6d, 0x6d, 0x2f, 0x63, 0x6f, 0x6c, 0x6c
        /*0042*/ 	.byte	0x65, 0x63, 0x74, 0x69, 0x76, 0x65, 0x2f, 0x73, 0x6d, 0x39, 0x30, 0x5f, 0x6d, 0x6d, 0x61, 0x5f
        /*0052*/ 	.byte	0x74, 0x6d, 0x61, 0x5f, 0x67, 0x6d, 0x6d, 0x61, 0x5f, 0x73, 0x73, 0x5f, 0x77, 0x61, 0x72, 0x70
        /*0062*/ 	.byte	0x73, 0x70, 0x65, 0x63, 0x69, 0x61, 0x6c, 0x69, 0x7a, 0x65, 0x64, 0x2e, 0x68, 0x70, 0x70, 0x00
	.type		__unnamed_1,@object
	.size		__unnamed_1,(.L_0 - __unnamed_1)
__unnamed_1:
        /*0072*/ 	.byte	0x76, 0x6f, 0x69, 0x64, 0x20, 0x63, 0x75, 0x74, 0x6c, 0x61, 0x73, 0x73, 0x3a, 0x3a, 0x67, 0x65
        /* <DEDUP_REMOVED lines=180> */
.L_0:


//--------------------- .nv.shared._ZN7cutlass13device_kernelINS_4gemm6kernel13GemmUniversalIN4cute5tupleIJiiiiEEENS1_10collective13CollectiveMmaINS1_34MainloopSm90TmaGmmaWarpSpecializedILi14ENS5_IJNS4_1CILi1EEESB_SB_EEENS1_32KernelTmaWarpSpecializedPingpongEEENS5_IJNSA_ILi64EEESF_SF_EEENS_10bfloat16_tENS5_IJSB_llEEESH_NS5_IJlSB_lEEENS4_8TiledMMAINS4_8MMA_AtomIJNS4_4SM904GMMA27MMA_64x64x16_F32BF16BF16_SSILNSN_5MajorE1ELSP_0ELNSN_7ScaleInE1ELSQ_1EEEEEENS4_6LayoutISC_NS5_IJNSA_ILi0EEESU_SU_EEEEENS5_IJNS4_10UnderscoreESX_SX_EEEEENS4_13SM90_TMA_LOADENS4_14ComposedLayoutINS4_7SwizzleILi3ELi4ELi3EEENS4_18smem_ptr_flag_bitsILi16EEENST_INS5_IJSF_NSA_ILi8EEEEEENS5_IJSB_SF_EEEEEEEvNS4_8identityES10_NS11_IS13_S15_NST_INS5_IJS16_SF_EEENS5_IJSF_SB_EEEEEEEvS1B_EENS_8epilogue10collective6detail29Sm90TmaWarpSpecializedAdapterINS1I_15DefaultEpilogueISH_SJ_SJ_NS1H_6thread17LinearCombinationISH_Li1EffLNS1M_9ScaleType4KindE0ELNS_15FloatRoundStyleE2ESH_EENS1_15EpilogueDefaultEEEEEvvEEEEvNT_6ParamsE --------------------------
	.section	.nv.shared._ZN7cutlass13device_kernelINS_4gemm6kernel13GemmUniversalIN4cute5tupleIJiiiiEEENS1_10collective13CollectiveMmaINS1_34MainloopSm90TmaGmmaWarpSpecializedILi14ENS5_IJNS4_1CILi1EEESB_SB_EEENS1_32KernelTmaWarpSpecializedPingpongEEENS5_IJNSA_ILi64EEESF_SF_EEENS_10bfloat16_tENS5_IJSB_llEEESH_NS5_IJlSB_lEEENS4_8TiledMMAINS4_8MMA_AtomIJNS4_4SM904GMMA27MMA_64x64x16_F32BF16BF16_SSILNSN_5MajorE1ELSP_0ELNSN_7ScaleInE1ELSQ_1EEEEEENS4_6LayoutISC_NS5_IJNSA_ILi0EEESU_SU_EEEEENS5_IJNS4_10UnderscoreESX_SX_EEEEENS4_13SM90_TMA_LOADENS4_14ComposedLayoutINS4_7SwizzleILi3ELi4ELi3EEENS4_18smem_ptr_flag_bitsILi16EEENST_INS5_IJSF_NSA_ILi8EEEEEENS5_IJSB_SF_EEEEEEEvNS4_8identityES10_NS11_IS13_S15_NST_INS5_IJS16_SF_EEENS5_IJSF_SB_EEEEEEEvS1B_EENS_8epilogue10collective6detail29Sm90TmaWarpSpecializedAdapterINS1I_15DefaultEpilogueISH_SJ_SJ_NS1H_6thread17LinearCombinationISH_Li1EffLNS1M_9ScaleType4KindE0ELNS_15FloatRoundStyleE2ESH_EENS1_15EpilogueDefaultEEEEEvvEEEEvNT_6ParamsE,"aw",@nobits
	.sectionflags	@""
	.align	16
	.zero		1024


//--------------------- .nv.shared.reserved.0     --------------------------
	.section	.nv.shared.reserved.0,"aw",@nobits
	.weak		__nv_reservedSMEM_offset_0_alias
	.size		__nv_reservedSMEM_offset_0_alias, 0, 0
	.other		__nv_reservedSMEM_offset_0_alias,@"STO_CUDA_RESERVED_SHARED STV_DEFAULT"
__nv_reservedSMEM_offset_0_alias:
	.zero		0


//--------------------- .nv.global                --------------------------
	.section	.nv.global,"aw",@nobits
.nv.global:
	.type		_ZN40_INTERNAL_e7ae9cb3_4_k_cu_5109803f_166784cute1_E,@object
	.size		_ZN40_INTERNAL_e7ae9cb3_4_k_cu_5109803f_166784cute1_E,(_ZN40_INTERNAL_e7ae9cb3_4_k_cu_5109803f_166784cuda3std3__45__cpo6cbeginE - _ZN40_INTERNAL_e7ae9cb3_4_k_cu_5109803f_166784cute1_E)
_ZN40_INTERNAL_e7ae9cb3_4_k_cu_5109803f_166784cute1_E:
	.zero		1
	.type		_ZN40_INTERNAL_e7ae9cb3_4_k_cu_5109803f_166784cuda3std3__45__cpo6cbeginE,@object
	.size		_ZN40_INTERNAL_e7ae9cb3_4_k_cu_5109803f_166784cuda3std3__45__cpo6cbeginE,(_ZN40_INTERNAL_e7ae9cb3_4_k_cu_5109803f_166784cuda3std3__48in_placeE - _ZN40_INTERNAL_e7ae9cb3_4_k_cu_5109803f_166784cuda3std3__45__cpo6cbeginE)
_ZN40_INTERNAL_e7ae9cb3_4_k_cu_5109803f_166784cuda3std3__45__cpo6cbeginE:
	.zero		1
	.type		_ZN40_INTERNAL_e7ae9cb3_4_k_cu_5109803f_166784cuda3std3__48in_placeE,@object
	.size		_ZN40_INTERNAL_e7ae9cb3_4_k_cu_5109803f_166784cuda3std3__48in_placeE,(_ZN40_INTERNAL_e7ae9cb3_4_k_cu_5109803f_166784cuda3std6ranges3__45__cpo9iter_moveE - _ZN40_INTERNAL_e7ae9cb3_4_k_cu_5109803f_166784cuda3std3__48in_placeE)
_ZN40_INTERNAL_e7ae9cb3_4_k_cu_5109803f_166784cuda3std3__48in_placeE:
	.zero		1
	.type		_ZN40_INTERNAL_e7ae9cb3_4_k_cu_5109803f_166784cuda3std6ranges3__45__cpo9iter_moveE,@object
	.size		_ZN40_INTERNAL_e7ae9cb3_4_k_cu_5109803f_166784cuda3std6ranges3__45__cpo9iter_moveE,(_ZN40_INTERNAL_e7ae9cb3_4_k_cu_5109803f_166784cuda3std3__45__cpo5beginE - _ZN40_INTERNAL_e7ae9cb3_4_k_cu_5109803f_166784cuda3std6ranges3__45__cpo9iter_moveE)
_ZN40_INTERNAL_e7ae9cb3_4_k_cu_5109803f_166784cuda3std6ranges3__45__cpo9iter_moveE:
	.zero		1
	.type		_ZN40_INTERNAL_e7ae9cb3_4_k_cu_5109803f_166784cuda3std3__45__cpo5beginE,@object
	.size		_ZN40_INTERNAL_e7ae9cb3_4_k_cu_5109803f_166784cuda3std3__45__cpo5beginE,(_ZN40_INTERNAL_e7ae9cb3_4_k_cu_5109803f_166784cuda3std3__442_GLOBAL__N__e7ae9cb3_4_k_cu_5109803f_166786ignoreE - _ZN40_INTERNAL_e7ae9cb3_4_k_cu_5109803f_166784cuda3std3__45__cpo5beginE)
_ZN40_INTERNAL_e7ae9cb3_4_k_cu_5109803f_166784cuda3std3__45__cpo5beginE:
	.zero		1
	.type		_ZN40_INTERNAL_e7ae9cb3_4_k_cu_5109803f_166784cuda3std3__442_GLOBAL__N__e7ae9cb3_4_k_cu_5109803f_166786ignoreE,@object
	.size		_ZN40_INTERNAL_e7ae9cb3_4_k_cu_5109803f_166784cuda3std3__442_GLOBAL__N__e7ae9cb3_4_k_cu_5109803f_166786ignoreE,(_ZN40_INTERNAL_e7ae9cb3_4_k_cu_5109803f_166784cute7productE - _ZN40_INTERNAL_e7ae9cb3_4_k_cu_5109803f_166784cuda3std3__442_GLOBAL__N__e7ae9cb3_4_k_cu_5109803f_166786ignoreE)
_ZN40_INTERNAL_e7ae9cb3_4_k_cu_5109803f_166784cuda3std3__442_GLOBAL__N__e7ae9cb3_4_k_cu_5109803f_166786ignoreE:
	.zero		1
	.type		_ZN40_INTERNAL_e7ae9cb3_4_k_cu_5109803f_166784cute7productE,@object
	.size		_ZN40_INTERNAL_e7ae9cb3_4_k_cu_5109803f_166784cute7productE,(_ZN40_INTERNAL_e7ae9cb3_4_k_cu_5109803f_166784cuda3std3__45__cpo3endE - _ZN40_INTERNAL_e7ae9cb3_4_k_cu_5109803f_166784cute7productE)
_ZN40_INTERNAL_e7ae9cb3_4_k_cu_5109803f_166784cute7productE:
	.zero		1
	.type		_ZN40_INTERNAL_e7ae9cb3_4_k_cu_5109803f_166784cuda3std3__45__cpo3endE,@object
	.size		_ZN40_INTERNAL_e7ae9cb3_4_k_cu_5109803f_166784cuda3std3__45__cpo3endE,(_ZN40_INTERNAL_e7ae9cb3_4_k_cu_5109803f_166784cuda3std3__419piecewise_constructE - _ZN40_INTERNAL_e7ae9cb3_4_k_cu_5109803f_166784cuda3std3__45__cpo3endE)
_ZN40_INTERNAL_e7ae9cb3_4_k_cu_5109803f_166784cuda3std3__45__cpo3endE:
	.zero		1
	.type		_ZN40_INTERNAL_e7ae9cb3_4_k_cu_5109803f_166784cuda3std3__419piecewise_constructE,@object
	.size		_ZN40_INTERNAL_e7ae9cb3_4_k_cu_5109803f_166784cuda3std3__419piecewise_constructE,(_ZN40_INTERNAL_e7ae9cb3_4_k_cu_5109803f_166784cuda3std3__45__cpo4cendE - _ZN40_INTERNAL_e7ae9cb3_4_k_cu_5109803f_166784cuda3std3__419piecewise_constructE)
_ZN40_INTERNAL_e7ae9cb3_4_k_cu_5109803f_166784cuda3std3__419piecewise_constructE:
	.zero		1
	.type		_ZN40_INTERNAL_e7ae9cb3_4_k_cu_5109803f_166784cuda3std3__45__cpo4cendE,@object
	.size		_ZN40_INTERNAL_e7ae9cb3_4_k_cu_5109803f_166784cuda3std3__45__cpo4cendE,(_ZN40_INTERNAL_e7ae9cb3_4_k_cu_5109803f_166784cuda3std6ranges3__45__cpo4swapE - _ZN40_INTERNAL_e7ae9cb3_4_k_cu_5109803f_166784cuda3std3__45__cpo4cendE)
_ZN40_INTERNAL_e7ae9cb3_4_k_cu_5109803f_166784cuda3std3__45__cpo4cendE:
	.zero		1
	.type		_ZN40_INTERNAL_e7ae9cb3_4_k_cu_5109803f_166784cuda3std6ranges3__45__cpo4swapE,@object
	.size		_ZN40_INTERNAL_e7ae9cb3_4_k_cu_5109803f_166784cuda3std6ranges3__45__cpo4swapE,(.L_8 - _ZN40_INTERNAL_e7ae9cb3_4_k_cu_5109803f_166784cuda3std6ranges3__45__cpo4swapE)
_ZN40_INTERNAL_e7ae9cb3_4_k_cu_5109803f_166784cuda3std6ranges3__45__cpo4swapE:
	.zero		1
.L_8:


//--------------------- .nv.constant0._ZN7cutlass13device_kernelINS_4gemm6kernel13GemmUniversalIN4cute5tupleIJiiiiEEENS1_10collective13CollectiveMmaINS1_34MainloopSm90TmaGmmaWarpSpecializedILi14ENS5_IJNS4_1CILi1EEESB_SB_EEENS1_32KernelTmaWarpSpecializedPingpongEEENS5_IJNSA_ILi64EEESF_SF_EEENS_10bfloat16_tENS5_IJSB_llEEESH_NS5_IJlSB_lEEENS4_8TiledMMAINS4_8MMA_AtomIJNS4_4SM904GMMA27MMA_64x64x16_F32BF16BF16_SSILNSN_5MajorE1ELSP_0ELNSN_7ScaleInE1ELSQ_1EEEEEENS4_6LayoutISC_NS5_IJNSA_ILi0EEESU_SU_EEEEENS5_IJNS4_10UnderscoreESX_SX_EEEEENS4_13SM90_TMA_LOADENS4_14ComposedLayoutINS4_7SwizzleILi3ELi4ELi3EEENS4_18smem_ptr_flag_bitsILi16EEENST_INS5_IJSF_NSA_ILi8EEEEEENS5_IJSB_SF_EEEEEEEvNS4_8identityES10_NS11_IS13_S15_NST_INS5_IJS16_SF_EEENS5_IJSF_SB_EEEEEEEvS1B_EENS_8epilogue10collective6detail29Sm90TmaWarpSpecializedAdapterINS1I_15DefaultEpilogueISH_SJ_SJ_NS1H_6thread17LinearCombinationISH_Li1EffLNS1M_9ScaleType4KindE0ELNS_15FloatRoundStyleE2ESH_EENS1_15EpilogueDefaultEEEEEvvEEEEvNT_6ParamsE --------------------------
	.section	.nv.constant0._ZN7cutlass13device_kernelINS_4gemm6kernel13GemmUniversalIN4cute5tupleIJiiiiEEENS1_10collective13CollectiveMmaINS1_34MainloopSm90TmaGmmaWarpSpecializedILi14ENS5_IJNS4_1CILi1EEESB_SB_EEENS1_32KernelTmaWarpSpecializedPingpongEEENS5_IJNSA_ILi64EEESF_SF_EEENS_10bfloat16_tENS5_IJSB_llEEESH_NS5_IJlSB_lEEENS4_8TiledMMAINS4_8MMA_AtomIJNS4_4SM904GMMA27MMA_64x64x16_F32BF16BF16_SSILNSN_5MajorE1ELSP_0ELNSN_7ScaleInE1ELSQ_1EEEEEENS4_6LayoutISC_NS5_IJNSA_ILi0EEESU_SU_EEEEENS5_IJNS4_10UnderscoreESX_SX_EEEEENS4_13SM90_TMA_LOADENS4_14ComposedLayoutINS4_7SwizzleILi3ELi4ELi3EEENS4_18smem_ptr_flag_bitsILi16EEENST_INS5_IJSF_NSA_ILi8EEEEEENS5_IJSB_SF_EEEEEEEvNS4_8identityES10_NS11_IS13_S15_NST_INS5_IJS16_SF_EEENS5_IJSF_SB_EEEEEEEvS1B_EENS_8epilogue10collective6detail29Sm90TmaWarpSpecializedAdapterINS1I_15DefaultEpilogueISH_SJ_SJ_NS1H_6thread17LinearCombinationISH_Li1EffLNS1M_9ScaleType4KindE0ELNS_15FloatRoundStyleE2ESH_EENS1_15EpilogueDefaultEEEEEvvEEEEvNT_6ParamsE,"a",@progbits
	.sectionflags	@""
	.align	4
.nv.constant0._ZN7cutlass13device_kernelINS_4gemm6kernel13GemmUniversalIN4cute5tupleIJiiiiEEENS1_10collective13CollectiveMmaINS1_34MainloopSm90TmaGmmaWarpSpecializedILi14ENS5_IJNS4_1CILi1EEESB_SB_EEENS1_32KernelTmaWarpSpecializedPingpongEEENS5_IJNSA_ILi64EEESF_SF_EEENS_10bfloat16_tENS5_IJSB_llEEESH_NS5_IJlSB_lEEENS4_8TiledMMAINS4_8MMA_AtomIJNS4_4SM904GMMA27MMA_64x64x16_F32BF16BF16_SSILNSN_5MajorE1ELSP_0ELNSN_7ScaleInE1ELSQ_1EEEEEENS4_6LayoutISC_NS5_IJNSA_ILi0EEESU_SU_EEEEENS5_IJNS4_10UnderscoreESX_SX_EEEEENS4_13SM90_TMA_LOADENS4_14ComposedLayoutINS4_7SwizzleILi3ELi4ELi3EEENS4_18smem_ptr_flag_bitsILi16EEENST_INS5_IJSF_NSA_ILi8EEEEEENS5_IJSB_SF_EEEEEEEvNS4_8identityES10_NS11_IS13_S15_NST_INS5_IJS16_SF_EEENS5_IJSF_SB_EEEEEEEvS1B_EENS_8epilogue10collective6detail29Sm90TmaWarpSpecializedAdapterINS1I_15DefaultEpilogueISH_SJ_SJ_NS1H_6thread17LinearCombinationISH_Li1EffLNS1M_9ScaleType4KindE0ELNS_15FloatRoundStyleE2ESH_EENS1_15EpilogueDefaultEEEEEvvEEEEvNT_6ParamsE:
	.zero		1664


//--------------------- SYMBOLS --------------------------

	.type		.nv.reservedSmem.offset0,@object
	.size		.nv.reservedSmem.offset0,0x4
	.type		__assertfail,@function
